//
// Generated by NVIDIA NVVM Compiler
//
// Compiler Build ID: CL-36424714
// Cuda compilation tools, release 13.0, V13.0.88
// Based on NVVM 20.0.0
//

.version 9.0
.target sm_100
.address_size 64

	// .globl	_Z14sq_euclid_normjjPKfPf

.visible .entry _Z14sq_euclid_normjjPKfPf(
	.param .u32 _Z14sq_euclid_normjjPKfPf_param_0,
	.param .u32 _Z14sq_euclid_normjjPKfPf_param_1,
	.param .u64 .ptr .align 1 _Z14sq_euclid_normjjPKfPf_param_2,
	.param .u64 .ptr .align 1 _Z14sq_euclid_normjjPKfPf_param_3
)
{
	.reg .pred 	%p<12>;
	.reg .b32 	%r<65>;
	.reg .b32 	%f<70>;
	.reg .b64 	%rd<65>;

	ld.param.u32 	%r25, [_Z14sq_euclid_normjjPKfPf_param_0];
	ld.param.u32 	%r24, [_Z14sq_euclid_normjjPKfPf_param_1];
	ld.param.u64 	%rd4, [_Z14sq_euclid_normjjPKfPf_param_2];
	ld.param.u64 	%rd3, [_Z14sq_euclid_normjjPKfPf_param_3];
	cvta.to.global.u64 	%rd1, %rd4;
	mov.u32 	%r26, %ctaid.x;
	mov.u32 	%r27, %ntid.x;
	mov.u32 	%r28, %tid.x;
	mad.lo.s32 	%r1, %r26, %r27, %r28;
	setp.ge.u32 	%p1, %r1, %r25;
	setp.eq.s32 	%p2, %r24, 0;
	or.pred  	%p3, %p1, %p2;
	@%p3 bra 	$L__BB0_13;
	cvta.to.global.u64 	%rd5, %rd3;
	mul.lo.s32 	%r2, %r24, %r1;
	mul.wide.u32 	%rd6, %r1, 4;
	add.s64 	%rd2, %rd5, %rd6;
	ld.global.f32 	%f66, [%rd2];
	add.s32 	%r30, %r24, -1;
	and.b32  	%r3, %r24, 15;
	setp.lt.u32 	%p4, %r30, 15;
	mov.b32 	%r61, 0;
	@%p4 bra 	$L__BB0_4;
	and.b32  	%r61, %r24, -16;
	neg.s32 	%r59, %r61;
	add.s32 	%r58, %r2, 7;
$L__BB0_3:
	.pragma "nounroll";
	add.s32 	%r31, %r58, -7;
	mul.wide.u32 	%rd7, %r31, 4;
	add.s64 	%rd8, %rd1, %rd7;
	ld.global.f32 	%f11, [%rd8];
	fma.rn.f32 	%f12, %f11, %f11, %f66;
	st.global.f32 	[%rd2], %f12;
	add.s32 	%r32, %r58, -6;
	mul.wide.u32 	%rd9, %r32, 4;
	add.s64 	%rd10, %rd1, %rd9;
	ld.global.f32 	%f13, [%rd10];
	fma.rn.f32 	%f14, %f13, %f13, %f12;
	st.global.f32 	[%rd2], %f14;
	add.s32 	%r33, %r58, -5;
	mul.wide.u32 	%rd11, %r33, 4;
	add.s64 	%rd12, %rd1, %rd11;
	ld.global.f32 	%f15, [%rd12];
	fma.rn.f32 	%f16, %f15, %f15, %f14;
	st.global.f32 	[%rd2], %f16;
	add.s32 	%r34, %r58, -4;
	mul.wide.u32 	%rd13, %r34, 4;
	add.s64 	%rd14, %rd1, %rd13;
	ld.global.f32 	%f17, [%rd14];
	fma.rn.f32 	%f18, %f17, %f17, %f16;
	st.global.f32 	[%rd2], %f18;
	add.s32 	%r35, %r58, -3;
	mul.wide.u32 	%rd15, %r35, 4;
	add.s64 	%rd16, %rd1, %rd15;
	ld.global.f32 	%f19, [%rd16];
	fma.rn.f32 	%f20, %f19, %f19, %f18;
	st.global.f32 	[%rd2], %f20;
	add.s32 	%r36, %r58, -2;
	mul.wide.u32 	%rd17, %r36, 4;
	add.s64 	%rd18, %rd1, %rd17;
	ld.global.f32 	%f21, [%rd18];
	fma.rn.f32 	%f22, %f21, %f21, %f20;
	st.global.f32 	[%rd2], %f22;
	add.s32 	%r37, %r58, -1;
	mul.wide.u32 	%rd19, %r37, 4;
	add.s64 	%rd20, %rd1, %rd19;
	ld.global.f32 	%f23, [%rd20];
	fma.rn.f32 	%f24, %f23, %f23, %f22;
	st.global.f32 	[%rd2], %f24;
	add.s32 	%r38, %r58, 8;
	mul.wide.u32 	%rd21, %r58, 4;
	add.s64 	%rd22, %rd1, %rd21;
	ld.global.f32 	%f25, [%rd22];
	fma.rn.f32 	%f26, %f25, %f25, %f24;
	st.global.f32 	[%rd2], %f26;
	add.s32 	%r39, %r58, 1;
	mul.wide.u32 	%rd23, %r39, 4;
	add.s64 	%rd24, %rd1, %rd23;
	ld.global.f32 	%f27, [%rd24];
	fma.rn.f32 	%f28, %f27, %f27, %f26;
	st.global.f32 	[%rd2], %f28;
	add.s32 	%r40, %r58, 2;
	mul.wide.u32 	%rd25, %r40, 4;
	add.s64 	%rd26, %rd1, %rd25;
	ld.global.f32 	%f29, [%rd26];
	fma.rn.f32 	%f30, %f29, %f29, %f28;
	st.global.f32 	[%rd2], %f30;
	add.s32 	%r41, %r58, 3;
	mul.wide.u32 	%rd27, %r41, 4;
	add.s64 	%rd28, %rd1, %rd27;
	ld.global.f32 	%f31, [%rd28];
	fma.rn.f32 	%f32, %f31, %f31, %f30;
	st.global.f32 	[%rd2], %f32;
	add.s32 	%r42, %r58, 4;
	mul.wide.u32 	%rd29, %r42, 4;
	add.s64 	%rd30, %rd1, %rd29;
	ld.global.f32 	%f33, [%rd30];
	fma.rn.f32 	%f34, %f33, %f33, %f32;
	st.global.f32 	[%rd2], %f34;
	add.s32 	%r43, %r58, 5;
	mul.wide.u32 	%rd31, %r43, 4;
	add.s64 	%rd32, %rd1, %rd31;
	ld.global.f32 	%f35, [%rd32];
	fma.rn.f32 	%f36, %f35, %f35, %f34;
	st.global.f32 	[%rd2], %f36;
	add.s32 	%r44, %r58, 6;
	mul.wide.u32 	%rd33, %r44, 4;
	add.s64 	%rd34, %rd1, %rd33;
	ld.global.f32 	%f37, [%rd34];
	fma.rn.f32 	%f38, %f37, %f37, %f36;
	st.global.f32 	[%rd2], %f38;
	add.s32 	%r45, %r58, 7;
	mul.wide.u32 	%rd35, %r45, 4;
	add.s64 	%rd36, %rd1, %rd35;
	ld.global.f32 	%f39, [%rd36];
	fma.rn.f32 	%f40, %f39, %f39, %f38;
	st.global.f32 	[%rd2], %f40;
	mul.wide.u32 	%rd37, %r38, 4;
	add.s64 	%rd38, %rd1, %rd37;
	ld.global.f32 	%f41, [%rd38];
	fma.rn.f32 	%f66, %f41, %f41, %f40;
	st.global.f32 	[%rd2], %f66;
	add.s32 	%r59, %r59, 16;
	add.s32 	%r58, %r58, 16;
	setp.ne.s32 	%p5, %r59, 0;
	@%p5 bra 	$L__BB0_3;
$L__BB0_4:
	setp.eq.s32 	%p6, %r3, 0;
	@%p6 bra 	$L__BB0_13;
	and.b32  	%r12, %r24, 7;
	setp.lt.u32 	%p7, %r3, 8;
	@%p7 bra 	$L__BB0_7;
	add.s32 	%r46, %r61, %r2;
	mul.wide.u32 	%rd39, %r46, 4;
	add.s64 	%rd40, %rd1, %rd39;
	ld.global.f32 	%f42, [%rd40];
	fma.rn.f32 	%f43, %f42, %f42, %f66;
	st.global.f32 	[%rd2], %f43;
	add.s32 	%r47, %r46, 1;
	mul.wide.u32 	%rd41, %r47, 4;
	add.s64 	%rd42, %rd1, %rd41;
	ld.global.f32 	%f44, [%rd42];
	fma.rn.f32 	%f45, %f44, %f44, %f43;
	st.global.f32 	[%rd2], %f45;
	add.s32 	%r48, %r46, 2;
	mul.wide.u32 	%rd43, %r48, 4;
	add.s64 	%rd44, %rd1, %rd43;
	ld.global.f32 	%f46, [%rd44];
	fma.rn.f32 	%f47, %f46, %f46, %f45;
	st.global.f32 	[%rd2], %f47;
	add.s32 	%r49, %r46, 3;
	mul.wide.u32 	%rd45, %r49, 4;
	add.s64 	%rd46, %rd1, %rd45;
	ld.global.f32 	%f48, [%rd46];
	fma.rn.f32 	%f49, %f48, %f48, %f47;
	st.global.f32 	[%rd2], %f49;
	add.s32 	%r50, %r46, 4;
	mul.wide.u32 	%rd47, %r50, 4;
	add.s64 	%rd48, %rd1, %rd47;
	ld.global.f32 	%f50, [%rd48];
	fma.rn.f32 	%f51, %f50, %f50, %f49;
	st.global.f32 	[%rd2], %f51;
	add.s32 	%r51, %r46, 5;
	mul.wide.u32 	%rd49, %r51, 4;
	add.s64 	%rd50, %rd1, %rd49;
	ld.global.f32 	%f52, [%rd50];
	fma.rn.f32 	%f53, %f52, %f52, %f51;
	st.global.f32 	[%rd2], %f53;
	add.s32 	%r52, %r46, 6;
	mul.wide.u32 	%rd51, %r52, 4;
	add.s64 	%rd52, %rd1, %rd51;
	ld.global.f32 	%f54, [%rd52];
	fma.rn.f32 	%f55, %f54, %f54, %f53;
	st.global.f32 	[%rd2], %f55;
	add.s32 	%r53, %r46, 7;
	mul.wide.u32 	%rd53, %r53, 4;
	add.s64 	%rd54, %rd1, %rd53;
	ld.global.f32 	%f56, [%rd54];
	fma.rn.f32 	%f66, %f56, %f56, %f55;
	st.global.f32 	[%rd2], %f66;
	add.s32 	%r61, %r61, 8;
$L__BB0_7:
	setp.eq.s32 	%p8, %r12, 0;
	@%p8 bra 	$L__BB0_13;
	and.b32  	%r15, %r24, 3;
	setp.lt.u32 	%p9, %r12, 4;
	@%p9 bra 	$L__BB0_10;
	add.s32 	%r54, %r61, %r2;
	mul.wide.u32 	%rd55, %r54, 4;
	add.s64 	%rd56, %rd1, %rd55;
	ld.global.f32 	%f57, [%rd56];
	fma.rn.f32 	%f58, %f57, %f57, %f66;
	st.global.f32 	[%rd2], %f58;
	add.s32 	%r55, %r54, 1;
	mul.wide.u32 	%rd57, %r55, 4;
	add.s64 	%rd58, %rd1, %rd57;
	ld.global.f32 	%f59, [%rd58];
	fma.rn.f32 	%f60, %f59, %f59, %f58;
	st.global.f32 	[%rd2], %f60;
	add.s32 	%r56, %r54, 2;
	mul.wide.u32 	%rd59, %r56, 4;
	add.s64 	%rd60, %rd1, %rd59;
	ld.global.f32 	%f61, [%rd60];
	fma.rn.f32 	%f62, %f61, %f61, %f60;
	st.global.f32 	[%rd2], %f62;
	add.s32 	%r57, %r54, 3;
	mul.wide.u32 	%rd61, %r57, 4;
	add.s64 	%rd62, %rd1, %rd61;
	ld.global.f32 	%f63, [%rd62];
	fma.rn.f32 	%f66, %f63, %f63, %f62;
	st.global.f32 	[%rd2], %f66;
	add.s32 	%r61, %r61, 4;
$L__BB0_10:
	setp.eq.s32 	%p10, %r15, 0;
	@%p10 bra 	$L__BB0_13;
	add.s32 	%r64, %r61, %r2;
	neg.s32 	%r63, %r15;
$L__BB0_12:
	.pragma "nounroll";
	mul.wide.u32 	%rd63, %r64, 4;
	add.s64 	%rd64, %rd1, %rd63;
	ld.global.f32 	%f64, [%rd64];
	fma.rn.f32 	%f66, %f64, %f64, %f66;
	st.global.f32 	[%rd2], %f66;
	add.s32 	%r64, %r64, 1;
	add.s32 	%r63, %r63, 1;
	setp.ne.s32 	%p11, %r63, 0;
	@%p11 bra 	$L__BB0_12;
$L__BB0_13:
	ret;

}
	// .globl	_Z11euclid_distjjPKfS0_S0_Pf
.visible .entry _Z11euclid_distjjPKfS0_S0_Pf(
	.param .u32 _Z11euclid_distjjPKfS0_S0_Pf_param_0,
	.param .u32 _Z11euclid_distjjPKfS0_S0_Pf_param_1,
	.param .u64 .ptr .align 1 _Z11euclid_distjjPKfS0_S0_Pf_param_2,
	.param .u64 .ptr .align 1 _Z11euclid_distjjPKfS0_S0_Pf_param_3,
	.param .u64 .ptr .align 1 _Z11euclid_distjjPKfS0_S0_Pf_param_4,
	.param .u64 .ptr .align 1 _Z11euclid_distjjPKfS0_S0_Pf_param_5
)
{
	.reg .pred 	%p<12>;
	.reg .b32 	%r<41>;
	.reg .b32 	%f<76>;
	.reg .b64 	%rd<64>;

	ld.param.u32 	%r14, [_Z11euclid_distjjPKfS0_S0_Pf_param_0];
	ld.param.u32 	%r13, [_Z11euclid_distjjPKfS0_S0_Pf_param_1];
	ld.param.u64 	%rd5, [_Z11euclid_distjjPKfS0_S0_Pf_param_2];
	ld.param.u64 	%rd6, [_Z11euclid_distjjPKfS0_S0_Pf_param_3];
	ld.param.u64 	%rd7, [_Z11euclid_distjjPKfS0_S0_Pf_param_4];
	ld.param.u64 	%rd8, [_Z11euclid_distjjPKfS0_S0_Pf_param_5];
	cvta.to.global.u64 	%rd1, %rd8;
	cvta.to.global.u64 	%rd2, %rd7;
	cvta.to.global.u64 	%rd3, %rd6;
	mov.u32 	%r15, %ctaid.x;
	mov.u32 	%r16, %ntid.x;
	mov.u32 	%r17, %tid.x;
	mad.lo.s32 	%r1, %r15, %r16, %r17;
	setp.ge.u32 	%p1, %r1, %r14;
	setp.eq.s32 	%p2, %r13, 0;
	or.pred  	%p3, %p1, %p2;
	@%p3 bra 	$L__BB1_12;
	cvta.to.global.u64 	%rd9, %rd5;
	mul.wide.u32 	%rd10, %r1, 4;
	add.s64 	%rd4, %rd9, %rd10;
	mul.lo.s32 	%r2, %r13, %r1;
	add.s32 	%r19, %r13, -1;
	and.b32  	%r3, %r13, 7;
	setp.lt.u32 	%p4, %r19, 7;
	mov.b32 	%r39, 0;
	@%p4 bra 	$L__BB1_4;
	and.b32  	%r39, %r13, -8;
	mov.b32 	%r37, 0;
$L__BB1_3:
	.pragma "nounroll";
	ld.global.f32 	%f1, [%rd4];
	mul.wide.u32 	%rd11, %r37, 4;
	add.s64 	%rd12, %rd3, %rd11;
	ld.global.f32 	%f2, [%rd12];
	add.f32 	%f3, %f1, %f2;
	add.s32 	%r21, %r37, %r2;
	mul.wide.u32 	%rd13, %r21, 4;
	add.s64 	%rd14, %rd2, %rd13;
	ld.global.f32 	%f4, [%rd14];
	sub.f32 	%f5, %f3, %f4;
	add.s64 	%rd15, %rd1, %rd13;
	st.global.f32 	[%rd15], %f5;
	ld.global.f32 	%f6, [%rd4];
	ld.global.f32 	%f7, [%rd12+4];
	add.f32 	%f8, %f6, %f7;
	add.s32 	%r22, %r21, 1;
	mul.wide.u32 	%rd16, %r22, 4;
	add.s64 	%rd17, %rd2, %rd16;
	ld.global.f32 	%f9, [%rd17];
	sub.f32 	%f10, %f8, %f9;
	add.s64 	%rd18, %rd1, %rd16;
	st.global.f32 	[%rd18], %f10;
	ld.global.f32 	%f11, [%rd4];
	ld.global.f32 	%f12, [%rd12+8];
	add.f32 	%f13, %f11, %f12;
	add.s32 	%r23, %r21, 2;
	mul.wide.u32 	%rd19, %r23, 4;
	add.s64 	%rd20, %rd2, %rd19;
	ld.global.f32 	%f14, [%rd20];
	sub.f32 	%f15, %f13, %f14;
	add.s64 	%rd21, %rd1, %rd19;
	st.global.f32 	[%rd21], %f15;
	ld.global.f32 	%f16, [%rd4];
	ld.global.f32 	%f17, [%rd12+12];
	add.f32 	%f18, %f16, %f17;
	add.s32 	%r24, %r21, 3;
	mul.wide.u32 	%rd22, %r24, 4;
	add.s64 	%rd23, %rd2, %rd22;
	ld.global.f32 	%f19, [%rd23];
	sub.f32 	%f20, %f18, %f19;
	add.s64 	%rd24, %rd1, %rd22;
	st.global.f32 	[%rd24], %f20;
	ld.global.f32 	%f21, [%rd4];
	ld.global.f32 	%f22, [%rd12+16];
	add.f32 	%f23, %f21, %f22;
	add.s32 	%r25, %r21, 4;
	mul.wide.u32 	%rd25, %r25, 4;
	add.s64 	%rd26, %rd2, %rd25;
	ld.global.f32 	%f24, [%rd26];
	sub.f32 	%f25, %f23, %f24;
	add.s64 	%rd27, %rd1, %rd25;
	st.global.f32 	[%rd27], %f25;
	ld.global.f32 	%f26, [%rd4];
	ld.global.f32 	%f27, [%rd12+20];
	add.f32 	%f28, %f26, %f27;
	add.s32 	%r26, %r21, 5;
	mul.wide.u32 	%rd28, %r26, 4;
	add.s64 	%rd29, %rd2, %rd28;
	ld.global.f32 	%f29, [%rd29];
	sub.f32 	%f30, %f28, %f29;
	add.s64 	%rd30, %rd1, %rd28;
	st.global.f32 	[%rd30], %f30;
	ld.global.f32 	%f31, [%rd4];
	ld.global.f32 	%f32, [%rd12+24];
	add.f32 	%f33, %f31, %f32;
	add.s32 	%r27, %r21, 6;
	mul.wide.u32 	%rd31, %r27, 4;
	add.s64 	%rd32, %rd2, %rd31;
	ld.global.f32 	%f34, [%rd32];
	sub.f32 	%f35, %f33, %f34;
	add.s64 	%rd33, %rd1, %rd31;
	st.global.f32 	[%rd33], %f35;
	ld.global.f32 	%f36, [%rd4];
	ld.global.f32 	%f37, [%rd12+28];
	add.f32 	%f38, %f36, %f37;
	add.s32 	%r28, %r21, 7;
	mul.wide.u32 	%rd34, %r28, 4;
	add.s64 	%rd35, %rd2, %rd34;
	ld.global.f32 	%f39, [%rd35];
	sub.f32 	%f40, %f38, %f39;
	add.s64 	%rd36, %rd1, %rd34;
	st.global.f32 	[%rd36], %f40;
	add.s32 	%r37, %r37, 8;
	setp.ne.s32 	%p5, %r37, %r39;
	@%p5 bra 	$L__BB1_3;
$L__BB1_4:
	setp.eq.s32 	%p6, %r3, 0;
	@%p6 bra 	$L__BB1_12;
	and.b32  	%r8, %r13, 3;
	setp.lt.u32 	%p7, %r3, 4;
	@%p7 bra 	$L__BB1_7;
	ld.global.f32 	%f41, [%rd4];
	mul.wide.u32 	%rd37, %r39, 4;
	add.s64 	%rd38, %rd3, %rd37;
	ld.global.f32 	%f42, [%rd38];
	add.f32 	%f43, %f41, %f42;
	add.s32 	%r29, %r39, %r2;
	mul.wide.u32 	%rd39, %r29, 4;
	add.s64 	%rd40, %rd2, %rd39;
	ld.global.f32 	%f44, [%rd40];
	sub.f32 	%f45, %f43, %f44;
	add.s64 	%rd41, %rd1, %rd39;
	st.global.f32 	[%rd41], %f45;
	ld.global.f32 	%f46, [%rd4];
	ld.global.f32 	%f47, [%rd38+4];
	add.f32 	%f48, %f46, %f47;
	add.s32 	%r30, %r29, 1;
	mul.wide.u32 	%rd42, %r30, 4;
	add.s64 	%rd43, %rd2, %rd42;
	ld.global.f32 	%f49, [%rd43];
	sub.f32 	%f50, %f48, %f49;
	add.s64 	%rd44, %rd1, %rd42;
	st.global.f32 	[%rd44], %f50;
	ld.global.f32 	%f51, [%rd4];
	ld.global.f32 	%f52, [%rd38+8];
	add.f32 	%f53, %f51, %f52;
	add.s32 	%r31, %r29, 2;
	mul.wide.u32 	%rd45, %r31, 4;
	add.s64 	%rd46, %rd2, %rd45;
	ld.global.f32 	%f54, [%rd46];
	sub.f32 	%f55, %f53, %f54;
	add.s64 	%rd47, %rd1, %rd45;
	st.global.f32 	[%rd47], %f55;
	ld.global.f32 	%f56, [%rd4];
	ld.global.f32 	%f57, [%rd38+12];
	add.f32 	%f58, %f56, %f57;
	add.s32 	%r32, %r29, 3;
	mul.wide.u32 	%rd48, %r32, 4;
	add.s64 	%rd49, %rd2, %rd48;
	ld.global.f32 	%f59, [%rd49];
	sub.f32 	%f60, %f58, %f59;
	add.s64 	%rd50, %rd1, %rd48;
	st.global.f32 	[%rd50], %f60;
	add.s32 	%r39, %r39, 4;
$L__BB1_7:
	setp.eq.s32 	%p8, %r8, 0;
	@%p8 bra 	$L__BB1_12;
	setp.eq.s32 	%p9, %r8, 1;
	@%p9 bra 	$L__BB1_10;
	ld.global.f32 	%f61, [%rd4];
	mul.wide.u32 	%rd51, %r39, 4;
	add.s64 	%rd52, %rd3, %rd51;
	ld.global.f32 	%f62, [%rd52];
	add.f32 	%f63, %f61, %f62;
	add.s32 	%r33, %r39, %r2;
	mul.wide.u32 	%rd53, %r33, 4;
	add.s64 	%rd54, %rd2, %rd53;
	ld.global.f32 	%f64, [%rd54];
	sub.f32 	%f65, %f63, %f64;
	add.s64 	%rd55, %rd1, %rd53;
	st.global.f32 	[%rd55], %f65;
	ld.global.f32 	%f66, [%rd4];
	ld.global.f32 	%f67, [%rd52+4];
	add.f32 	%f68, %f66, %f67;
	add.s32 	%r34, %r33, 1;
	mul.wide.u32 	%rd56, %r34, 4;
	add.s64 	%rd57, %rd2, %rd56;
	ld.global.f32 	%f69, [%rd57];
	sub.f32 	%f70, %f68, %f69;
	add.s64 	%rd58, %rd1, %rd56;
	st.global.f32 	[%rd58], %f70;
	add.s32 	%r39, %r39, 2;
$L__BB1_10:
	and.b32  	%r35, %r13, 1;
	setp.eq.b32 	%p10, %r35, 1;
	not.pred 	%p11, %p10;
	@%p11 bra 	$L__BB1_12;
	ld.global.f32 	%f71, [%rd4];
	mul.wide.u32 	%rd59, %r39, 4;
	add.s64 	%rd60, %rd3, %rd59;
	ld.global.f32 	%f72, [%rd60];
	add.f32 	%f73, %f71, %f72;
	add.s32 	%r36, %r39, %r2;
	mul.wide.u32 	%rd61, %r36, 4;
	add.s64 	%rd62, %rd2, %rd61;
	ld.global.f32 	%f74, [%rd62];
	sub.f32 	%f75, %f73, %f74;
	add.s64 	%rd63, %rd1, %rd61;
	st.global.f32 	[%rd63], %f75;
$L__BB1_12:
	ret;

}
	// .globl	_Z20softdtw_naive_kernelPfS_S_jjf
.visible .entry _Z20softdtw_naive_kernelPfS_S_jjf(
	.param .u64 .ptr .align 1 _Z20softdtw_naive_kernelPfS_S_jjf_param_0,
	.param .u64 .ptr .align 1 _Z20softdtw_naive_kernelPfS_S_jjf_param_1,
	.param .u64 .ptr .align 1 _Z20softdtw_naive_kernelPfS_S_jjf_param_2,
	.param .u32 _Z20softdtw_naive_kernelPfS_S_jjf_param_3,
	.param .u32 _Z20softdtw_naive_kernelPfS_S_jjf_param_4,
	.param .f32 _Z20softdtw_naive_kernelPfS_S_jjf_param_5
)
{
	.reg .pred 	%p<11>;
	.reg .b32 	%r<43>;
	.reg .b32 	%f<72>;
	.reg .b64 	%rd<19>;

	ld.param.u64 	%rd4, [_Z20softdtw_naive_kernelPfS_S_jjf_param_0];
	ld.param.u64 	%rd5, [_Z20softdtw_naive_kernelPfS_S_jjf_param_1];
	ld.param.u64 	%rd3, [_Z20softdtw_naive_kernelPfS_S_jjf_param_2];
	ld.param.u32 	%r16, [_Z20softdtw_naive_kernelPfS_S_jjf_param_3];
	ld.param.u32 	%r17, [_Z20softdtw_naive_kernelPfS_S_jjf_param_4];
	ld.param.f32 	%f2, [_Z20softdtw_naive_kernelPfS_S_jjf_param_5];
	cvta.to.global.u64 	%rd1, %rd4;
	cvta.to.global.u64 	%rd2, %rd5;
	mov.u32 	%r1, %tid.x;
	mov.u32 	%r19, %ntid.x;
	add.s32 	%r2, %r17, -1;
	mul.lo.s32 	%r3, %r17, %r1;
	add.s32 	%r4, %r17, 2;
	shl.b32 	%r20, %r1, 1;
	add.s32 	%r5, %r3, %r20;
	add.s32 	%r6, %r5, %r4;
	neg.f32 	%f1, %f2;
	shl.b32 	%r21, %r19, 1;
	neg.s32 	%r42, %r21;
	neg.s32 	%r40, %r1;
	mov.b32 	%r41, 1;
$L__BB2_1:
	setp.ge.u32 	%p1, %r1, %r16;
	add.s32 	%r22, %r41, -1;
	min.u32 	%r12, %r40, %r2;
	add.s32 	%r23, %r12, %r1;
	setp.ne.s32 	%p2, %r22, %r23;
	setp.ge.u32 	%p3, %r12, %r17;
	or.pred  	%p4, %p1, %p3;
	or.pred  	%p5, %p2, %p4;
	@%p5 bra 	$L__BB2_3;
	add.s32 	%r24, %r12, %r3;
	mul.wide.u32 	%rd6, %r24, 4;
	add.s64 	%rd7, %rd1, %rd6;
	ld.global.f32 	%f3, [%rd7];
	add.s32 	%r25, %r12, %r5;
	add.s32 	%r26, %r25, 1;
	mul.wide.u32 	%rd8, %r26, 4;
	add.s64 	%rd9, %rd2, %rd8;
	ld.global.f32 	%f4, [%rd9];
	add.s32 	%r27, %r12, %r6;
	mul.wide.u32 	%rd10, %r27, 4;
	add.s64 	%rd11, %rd2, %rd10;
	ld.global.f32 	%f5, [%rd11];
	mul.wide.u32 	%rd12, %r25, 4;
	add.s64 	%rd13, %rd2, %rd12;
	ld.global.f32 	%f6, [%rd13];
	div.rn.f32 	%f7, %f4, %f1;
	div.rn.f32 	%f8, %f5, %f1;
	div.rn.f32 	%f9, %f6, %f1;
	max.f32 	%f10, %f7, %f8;
	max.f32 	%f11, %f10, %f9;
	sub.f32 	%f12, %f7, %f11;
	fma.rn.f32 	%f13, %f12, 0f3BBB989D, 0f3F000000;
	cvt.sat.f32.f32 	%f14, %f13;
	mov.f32 	%f15, 0f4B400001;
	mov.f32 	%f16, 0f437C0000;
	fma.rm.f32 	%f17, %f14, %f16, %f15;
	add.f32 	%f18, %f17, 0fCB40007F;
	neg.f32 	%f19, %f18;
	fma.rn.f32 	%f20, %f12, 0f3FB8AA3B, %f19;
	fma.rn.f32 	%f21, %f12, 0f32A57060, %f20;
	mov.b32 	%r28, %f17;
	shl.b32 	%r29, %r28, 23;
	mov.b32 	%f22, %r29;
	ex2.approx.ftz.f32 	%f23, %f21;
	sub.f32 	%f24, %f8, %f11;
	fma.rn.f32 	%f25, %f24, 0f3BBB989D, 0f3F000000;
	cvt.sat.f32.f32 	%f26, %f25;
	fma.rm.f32 	%f27, %f26, %f16, %f15;
	add.f32 	%f28, %f27, 0fCB40007F;
	neg.f32 	%f29, %f28;
	fma.rn.f32 	%f30, %f24, 0f3FB8AA3B, %f29;
	fma.rn.f32 	%f31, %f24, 0f32A57060, %f30;
	mov.b32 	%r30, %f27;
	shl.b32 	%r31, %r30, 23;
	mov.b32 	%f32, %r31;
	ex2.approx.ftz.f32 	%f33, %f31;
	mul.f32 	%f34, %f33, %f32;
	fma.rn.f32 	%f35, %f23, %f22, %f34;
	sub.f32 	%f36, %f9, %f11;
	fma.rn.f32 	%f37, %f36, 0f3BBB989D, 0f3F000000;
	cvt.sat.f32.f32 	%f38, %f37;
	fma.rm.f32 	%f39, %f38, %f16, %f15;
	add.f32 	%f40, %f39, 0fCB40007F;
	neg.f32 	%f41, %f40;
	fma.rn.f32 	%f42, %f36, 0f3FB8AA3B, %f41;
	fma.rn.f32 	%f43, %f36, 0f32A57060, %f42;
	mov.b32 	%r32, %f39;
	shl.b32 	%r33, %r32, 23;
	mov.b32 	%f44, %r33;
	ex2.approx.ftz.f32 	%f45, %f43;
	fma.rn.f32 	%f46, %f45, %f44, %f35;
	setp.lt.f32 	%p6, %f46, 0f00800000;
	mul.f32 	%f47, %f46, 0f4B000000;
	selp.f32 	%f48, %f47, %f46, %p6;
	selp.f32 	%f49, 0fC1B80000, 0f00000000, %p6;
	mov.b32 	%r34, %f48;
	add.s32 	%r35, %r34, -1059760811;
	and.b32  	%r36, %r35, -8388608;
	sub.s32 	%r37, %r34, %r36;
	mov.b32 	%f50, %r37;
	cvt.rn.f32.s32 	%f51, %r36;
	fma.rn.f32 	%f52, %f51, 0f34000000, %f49;
	add.f32 	%f53, %f50, 0fBF800000;
	fma.rn.f32 	%f54, %f53, 0fBE055027, 0f3E1039F6;
	fma.rn.f32 	%f55, %f54, %f53, 0fBDF8CDCC;
	fma.rn.f32 	%f56, %f55, %f53, 0f3E0F2955;
	fma.rn.f32 	%f57, %f56, %f53, 0fBE2AD8B9;
	fma.rn.f32 	%f58, %f57, %f53, 0f3E4CED0B;
	fma.rn.f32 	%f59, %f58, %f53, 0fBE7FFF22;
	fma.rn.f32 	%f60, %f59, %f53, 0f3EAAAA78;
	fma.rn.f32 	%f61, %f60, %f53, 0fBF000000;
	mul.f32 	%f62, %f53, %f61;
	fma.rn.f32 	%f63, %f62, %f53, %f53;
	fma.rn.f32 	%f64, %f52, 0f3F317218, %f63;
	setp.gt.u32 	%p7, %r34, 2139095039;
	fma.rn.f32 	%f65, %f48, 0f7F800000, 0f7F800000;
	selp.f32 	%f66, %f65, %f64, %p7;
	setp.eq.f32 	%p8, %f48, 0f00000000;
	selp.f32 	%f67, 0fFF800000, %f66, %p8;
	add.f32 	%f68, %f11, %f67;
	mul.f32 	%f69, %f2, %f68;
	sub.f32 	%f70, %f3, %f69;
	add.s32 	%r38, %r27, 1;
	mul.wide.u32 	%rd14, %r38, 4;
	add.s64 	%rd15, %rd2, %rd14;
	st.global.f32 	[%rd15], %f70;
$L__BB2_3:
	bar.sync 	0;
	add.s32 	%r42, %r42, 1;
	add.s32 	%r41, %r41, 1;
	add.s32 	%r40, %r40, 1;
	setp.ne.s32 	%p9, %r42, -1;
	@%p9 bra 	$L__BB2_1;
	setp.ne.s32 	%p10, %r1, 0;
	@%p10 bra 	$L__BB2_6;
	mad.lo.s32 	%r39, %r4, %r16, %r17;
	mul.wide.u32 	%rd16, %r39, 4;
	add.s64 	%rd17, %rd2, %rd16;
	ld.global.f32 	%f71, [%rd17];
	cvta.to.global.u64 	%rd18, %rd3;
	st.global.f32 	[%rd18], %f71;
$L__BB2_6:
	ret;

}
	// .globl	_Z26softdtw_naive_kernel_multiPfS_S_jjjf
.visible .entry _Z26softdtw_naive_kernel_multiPfS_S_jjjf(
	.param .u64 .ptr .align 1 _Z26softdtw_naive_kernel_multiPfS_S_jjjf_param_0,
	.param .u64 .ptr .align 1 _Z26softdtw_naive_kernel_multiPfS_S_jjjf_param_1,
	.param .u64 .ptr .align 1 _Z26softdtw_naive_kernel_multiPfS_S_jjjf_param_2,
	.param .u32 _Z26softdtw_naive_kernel_multiPfS_S_jjjf_param_3,
	.param .u32 _Z26softdtw_naive_kernel_multiPfS_S_jjjf_param_4,
	.param .u32 _Z26softdtw_naive_kernel_multiPfS_S_jjjf_param_5,
	.param .f32 _Z26softdtw_naive_kernel_multiPfS_S_jjjf_param_6
)
{
	.reg .pred 	%p<11>;
	.reg .b32 	%r<49>;
	.reg .b32 	%f<72>;
	.reg .b64 	%rd<21>;

	ld.param.u64 	%rd4, [_Z26softdtw_naive_kernel_multiPfS_S_jjjf_param_0];
	ld.param.u64 	%rd5, [_Z26softdtw_naive_kernel_multiPfS_S_jjjf_param_1];
	ld.param.u64 	%rd3, [_Z26softdtw_naive_kernel_multiPfS_S_jjjf_param_2];
	ld.param.u32 	%r18, [_Z26softdtw_naive_kernel_multiPfS_S_jjjf_param_4];
	ld.param.u32 	%r19, [_Z26softdtw_naive_kernel_multiPfS_S_jjjf_param_5];
	ld.param.f32 	%f2, [_Z26softdtw_naive_kernel_multiPfS_S_jjjf_param_6];
	cvta.to.global.u64 	%rd1, %rd4;
	cvta.to.global.u64 	%rd2, %rd5;
	mov.u32 	%r1, %tid.x;
	mov.u32 	%r2, %ctaid.x;
	mul.lo.s32 	%r21, %r18, %r2;
	shl.b32 	%r22, %r2, 1;
	add.s32 	%r23, %r21, %r22;
	add.s32 	%r3, %r19, 2;
	mul.lo.s32 	%r4, %r23, %r3;
	mov.u32 	%r24, %ntid.x;
	add.s32 	%r5, %r19, -1;
	add.s32 	%r25, %r21, %r1;
	mul.lo.s32 	%r6, %r25, %r19;
	mad.lo.s32 	%r7, %r3, %r1, %r4;
	add.s32 	%r8, %r7, %r3;
	neg.f32 	%f1, %f2;
	shl.b32 	%r26, %r24, 1;
	neg.s32 	%r48, %r26;
	neg.s32 	%r46, %r1;
	mov.b32 	%r47, 1;
$L__BB3_1:
	setp.ge.u32 	%p1, %r1, %r18;
	add.s32 	%r27, %r47, -1;
	min.u32 	%r14, %r46, %r5;
	add.s32 	%r28, %r14, %r1;
	setp.ne.s32 	%p2, %r27, %r28;
	setp.ge.u32 	%p3, %r14, %r19;
	or.pred  	%p4, %p1, %p3;
	or.pred  	%p5, %p2, %p4;
	@%p5 bra 	$L__BB3_3;
	add.s32 	%r29, %r14, %r6;
	mul.wide.u32 	%rd6, %r29, 4;
	add.s64 	%rd7, %rd1, %rd6;
	ld.global.f32 	%f3, [%rd7];
	add.s32 	%r30, %r14, %r7;
	add.s32 	%r31, %r30, 1;
	mul.wide.u32 	%rd8, %r31, 4;
	add.s64 	%rd9, %rd2, %rd8;
	ld.global.f32 	%f4, [%rd9];
	add.s32 	%r32, %r14, %r8;
	mul.wide.u32 	%rd10, %r32, 4;
	add.s64 	%rd11, %rd2, %rd10;
	ld.global.f32 	%f5, [%rd11];
	mul.wide.u32 	%rd12, %r30, 4;
	add.s64 	%rd13, %rd2, %rd12;
	ld.global.f32 	%f6, [%rd13];
	div.rn.f32 	%f7, %f4, %f1;
	div.rn.f32 	%f8, %f5, %f1;
	div.rn.f32 	%f9, %f6, %f1;
	max.f32 	%f10, %f7, %f8;
	max.f32 	%f11, %f10, %f9;
	sub.f32 	%f12, %f7, %f11;
	fma.rn.f32 	%f13, %f12, 0f3BBB989D, 0f3F000000;
	cvt.sat.f32.f32 	%f14, %f13;
	mov.f32 	%f15, 0f4B400001;
	mov.f32 	%f16, 0f437C0000;
	fma.rm.f32 	%f17, %f14, %f16, %f15;
	add.f32 	%f18, %f17, 0fCB40007F;
	neg.f32 	%f19, %f18;
	fma.rn.f32 	%f20, %f12, 0f3FB8AA3B, %f19;
	fma.rn.f32 	%f21, %f12, 0f32A57060, %f20;
	mov.b32 	%r33, %f17;
	shl.b32 	%r34, %r33, 23;
	mov.b32 	%f22, %r34;
	ex2.approx.ftz.f32 	%f23, %f21;
	sub.f32 	%f24, %f8, %f11;
	fma.rn.f32 	%f25, %f24, 0f3BBB989D, 0f3F000000;
	cvt.sat.f32.f32 	%f26, %f25;
	fma.rm.f32 	%f27, %f26, %f16, %f15;
	add.f32 	%f28, %f27, 0fCB40007F;
	neg.f32 	%f29, %f28;
	fma.rn.f32 	%f30, %f24, 0f3FB8AA3B, %f29;
	fma.rn.f32 	%f31, %f24, 0f32A57060, %f30;
	mov.b32 	%r35, %f27;
	shl.b32 	%r36, %r35, 23;
	mov.b32 	%f32, %r36;
	ex2.approx.ftz.f32 	%f33, %f31;
	mul.f32 	%f34, %f33, %f32;
	fma.rn.f32 	%f35, %f23, %f22, %f34;
	sub.f32 	%f36, %f9, %f11;
	fma.rn.f32 	%f37, %f36, 0f3BBB989D, 0f3F000000;
	cvt.sat.f32.f32 	%f38, %f37;
	fma.rm.f32 	%f39, %f38, %f16, %f15;
	add.f32 	%f40, %f39, 0fCB40007F;
	neg.f32 	%f41, %f40;
	fma.rn.f32 	%f42, %f36, 0f3FB8AA3B, %f41;
	fma.rn.f32 	%f43, %f36, 0f32A57060, %f42;
	mov.b32 	%r37, %f39;
	shl.b32 	%r38, %r37, 23;
	mov.b32 	%f44, %r38;
	ex2.approx.ftz.f32 	%f45, %f43;
	fma.rn.f32 	%f46, %f45, %f44, %f35;
	setp.lt.f32 	%p6, %f46, 0f00800000;
	mul.f32 	%f47, %f46, 0f4B000000;
	selp.f32 	%f48, %f47, %f46, %p6;
	selp.f32 	%f49, 0fC1B80000, 0f00000000, %p6;
	mov.b32 	%r39, %f48;
	add.s32 	%r40, %r39, -1059760811;
	and.b32  	%r41, %r40, -8388608;
	sub.s32 	%r42, %r39, %r41;
	mov.b32 	%f50, %r42;
	cvt.rn.f32.s32 	%f51, %r41;
	fma.rn.f32 	%f52, %f51, 0f34000000, %f49;
	add.f32 	%f53, %f50, 0fBF800000;
	fma.rn.f32 	%f54, %f53, 0fBE055027, 0f3E1039F6;
	fma.rn.f32 	%f55, %f54, %f53, 0fBDF8CDCC;
	fma.rn.f32 	%f56, %f55, %f53, 0f3E0F2955;
	fma.rn.f32 	%f57, %f56, %f53, 0fBE2AD8B9;
	fma.rn.f32 	%f58, %f57, %f53, 0f3E4CED0B;
	fma.rn.f32 	%f59, %f58, %f53, 0fBE7FFF22;
	fma.rn.f32 	%f60, %f59, %f53, 0f3EAAAA78;
	fma.rn.f32 	%f61, %f60, %f53, 0fBF000000;
	mul.f32 	%f62, %f53, %f61;
	fma.rn.f32 	%f63, %f62, %f53, %f53;
	fma.rn.f32 	%f64, %f52, 0f3F317218, %f63;
	setp.gt.u32 	%p7, %r39, 2139095039;
	fma.rn.f32 	%f65, %f48, 0f7F800000, 0f7F800000;
	selp.f32 	%f66, %f65, %f64, %p7;
	setp.eq.f32 	%p8, %f48, 0f00000000;
	selp.f32 	%f67, 0fFF800000, %f66, %p8;
	add.f32 	%f68, %f11, %f67;
	mul.f32 	%f69, %f2, %f68;
	sub.f32 	%f70, %f3, %f69;
	add.s32 	%r43, %r32, 1;
	mul.wide.u32 	%rd14, %r43, 4;
	add.s64 	%rd15, %rd2, %rd14;
	st.global.f32 	[%rd15], %f70;
$L__BB3_3:
	bar.sync 	0;
	add.s32 	%r48, %r48, 1;
	add.s32 	%r47, %r47, 1;
	add.s32 	%r46, %r46, 1;
	setp.ne.s32 	%p9, %r48, -1;
	@%p9 bra 	$L__BB3_1;
	setp.ne.s32 	%p10, %r1, 0;
	@%p10 bra 	$L__BB3_6;
	mad.lo.s32 	%r44, %r3, %r18, %r19;
	add.s32 	%r45, %r44, %r4;
	mul.wide.u32 	%rd16, %r45, 4;
	add.s64 	%rd17, %rd2, %rd16;
	ld.global.f32 	%f71, [%rd17];
	cvta.to.global.u64 	%rd18, %rd3;
	mul.wide.u32 	%rd19, %r2, 4;
	add.s64 	%rd20, %rd18, %rd19;
	st.global.f32 	[%rd20], %f71;
$L__BB3_6:
	ret;

}
	// .globl	_Z25softdtw_grad_naive_kernelPfS_S_jjf
.visible .entry _Z25softdtw_grad_naive_kernelPfS_S_jjf(
	.param .u64 .ptr .align 1 _Z25softdtw_grad_naive_kernelPfS_S_jjf_param_0,
	.param .u64 .ptr .align 1 _Z25softdtw_grad_naive_kernelPfS_S_jjf_param_1,
	.param .u64 .ptr .align 1 _Z25softdtw_grad_naive_kernelPfS_S_jjf_param_2,
	.param .u32 _Z25softdtw_grad_naive_kernelPfS_S_jjf_param_3,
	.param .u32 _Z25softdtw_grad_naive_kernelPfS_S_jjf_param_4,
	.param .f32 _Z25softdtw_grad_naive_kernelPfS_S_jjf_param_5
)
{
	.reg .pred 	%p<8>;
	.reg .b32 	%r<41>;
	.reg .b32 	%f<60>;
	.reg .b64 	%rd<27>;

	ld.param.u64 	%rd5, [_Z25softdtw_grad_naive_kernelPfS_S_jjf_param_0];
	ld.param.u64 	%rd6, [_Z25softdtw_grad_naive_kernelPfS_S_jjf_param_1];
	ld.param.u64 	%rd7, [_Z25softdtw_grad_naive_kernelPfS_S_jjf_param_2];
	ld.param.u32 	%r16, [_Z25softdtw_grad_naive_kernelPfS_S_jjf_param_3];
	ld.param.u32 	%r17, [_Z25softdtw_grad_naive_kernelPfS_S_jjf_param_4];
	ld.param.f32 	%f3, [_Z25softdtw_grad_naive_kernelPfS_S_jjf_param_5];
	cvta.to.global.u64 	%rd1, %rd7;
	cvta.to.global.u64 	%rd2, %rd5;
	cvta.to.global.u64 	%rd3, %rd6;
	mov.u32 	%r1, %tid.x;
	mov.u32 	%r18, %ntid.x;
	shl.b32 	%r19, %r18, 1;
	add.s32 	%r2, %r17, -1;
	add.s32 	%r3, %r17, 2;
	mad.lo.s32 	%r4, %r3, %r1, %r3;
	not.b32 	%r20, %r17;
	not.b32 	%r21, %r1;
	add.s32 	%r5, %r21, %r4;
	add.s32 	%r6, %r5, %r20;
	add.s32 	%r40, %r19, -2;
	sub.s32 	%r39, %r19, %r1;
$L__BB4_1:
	setp.ge.u32 	%p1, %r1, %r16;
	add.s32 	%r22, %r39, -2;
	min.u32 	%r11, %r22, %r2;
	add.s32 	%r12, %r11, 1;
	add.s32 	%r23, %r11, %r1;
	setp.ne.s32 	%p2, %r40, %r23;
	setp.ge.u32 	%p3, %r11, %r17;
	or.pred  	%p4, %p1, %p3;
	or.pred  	%p5, %p2, %p4;
	@%p5 bra 	$L__BB4_5;
	add.s32 	%r13, %r12, %r4;
	mul.wide.u32 	%rd8, %r13, 4;
	add.s64 	%rd4, %rd3, %rd8;
	ld.global.f32 	%f59, [%rd4];
	abs.f32 	%f4, %f59;
	setp.neu.f32 	%p6, %f4, 0f7F800000;
	@%p6 bra 	$L__BB4_4;
	mov.b32 	%r24, -8388608;
	st.global.u32 	[%rd4], %r24;
	mov.f32 	%f59, 0fFF800000;
$L__BB4_4:
	add.s32 	%r25, %r13, %r3;
	mul.wide.u32 	%rd9, %r25, 4;
	add.s64 	%rd10, %rd3, %rd9;
	ld.global.f32 	%f6, [%rd10];
	sub.f32 	%f7, %f6, %f59;
	add.s32 	%r26, %r11, %r5;
	mul.wide.u32 	%rd11, %r26, 4;
	add.s64 	%rd12, %rd2, %rd11;
	ld.global.f32 	%f8, [%rd12];
	sub.f32 	%f9, %f7, %f8;
	div.rn.f32 	%f10, %f9, %f3;
	fma.rn.f32 	%f11, %f10, 0f3BBB989D, 0f3F000000;
	cvt.sat.f32.f32 	%f12, %f11;
	mov.f32 	%f13, 0f4B400001;
	mov.f32 	%f14, 0f437C0000;
	fma.rm.f32 	%f15, %f12, %f14, %f13;
	add.f32 	%f16, %f15, 0fCB40007F;
	neg.f32 	%f17, %f16;
	fma.rn.f32 	%f18, %f10, 0f3FB8AA3B, %f17;
	fma.rn.f32 	%f19, %f10, 0f32A57060, %f18;
	mov.b32 	%r27, %f15;
	shl.b32 	%r28, %r27, 23;
	mov.b32 	%f20, %r28;
	ex2.approx.ftz.f32 	%f21, %f19;
	mul.f32 	%f22, %f21, %f20;
	add.s32 	%r29, %r4, %r11;
	add.s32 	%r30, %r29, 2;
	mul.wide.u32 	%rd13, %r30, 4;
	add.s64 	%rd14, %rd3, %rd13;
	ld.global.f32 	%f23, [%rd14];
	sub.f32 	%f24, %f23, %f59;
	add.s32 	%r31, %r12, %r6;
	mul.wide.u32 	%rd15, %r31, 4;
	add.s64 	%rd16, %rd2, %rd15;
	ld.global.f32 	%f25, [%rd16];
	sub.f32 	%f26, %f24, %f25;
	div.rn.f32 	%f27, %f26, %f3;
	fma.rn.f32 	%f28, %f27, 0f3BBB989D, 0f3F000000;
	cvt.sat.f32.f32 	%f29, %f28;
	fma.rm.f32 	%f30, %f29, %f14, %f13;
	add.f32 	%f31, %f30, 0fCB40007F;
	neg.f32 	%f32, %f31;
	fma.rn.f32 	%f33, %f27, 0f3FB8AA3B, %f32;
	fma.rn.f32 	%f34, %f27, 0f32A57060, %f33;
	mov.b32 	%r32, %f30;
	shl.b32 	%r33, %r32, 23;
	mov.b32 	%f35, %r33;
	ex2.approx.ftz.f32 	%f36, %f34;
	mul.f32 	%f37, %f36, %f35;
	add.s32 	%r34, %r25, 1;
	mul.wide.u32 	%rd17, %r34, 4;
	add.s64 	%rd18, %rd3, %rd17;
	ld.global.f32 	%f38, [%rd18];
	sub.f32 	%f39, %f38, %f59;
	add.s32 	%r35, %r26, 1;
	mul.wide.u32 	%rd19, %r35, 4;
	add.s64 	%rd20, %rd2, %rd19;
	ld.global.f32 	%f40, [%rd20];
	sub.f32 	%f41, %f39, %f40;
	div.rn.f32 	%f42, %f41, %f3;
	fma.rn.f32 	%f43, %f42, 0f3BBB989D, 0f3F000000;
	cvt.sat.f32.f32 	%f44, %f43;
	fma.rm.f32 	%f45, %f44, %f14, %f13;
	add.f32 	%f46, %f45, 0fCB40007F;
	neg.f32 	%f47, %f46;
	fma.rn.f32 	%f48, %f42, 0f3FB8AA3B, %f47;
	fma.rn.f32 	%f49, %f42, 0f32A57060, %f48;
	mov.b32 	%r36, %f45;
	shl.b32 	%r37, %r36, 23;
	mov.b32 	%f50, %r37;
	ex2.approx.ftz.f32 	%f51, %f49;
	mul.f32 	%f52, %f51, %f50;
	add.s64 	%rd21, %rd1, %rd9;
	ld.global.f32 	%f53, [%rd21];
	add.s32 	%r38, %r13, 1;
	mul.wide.u32 	%rd22, %r38, 4;
	add.s64 	%rd23, %rd1, %rd22;
	ld.global.f32 	%f54, [%rd23];
	mul.f32 	%f55, %f54, %f37;
	fma.rn.f32 	%f56, %f53, %f22, %f55;
	add.s64 	%rd24, %rd1, %rd17;
	ld.global.f32 	%f57, [%rd24];
	fma.rn.f32 	%f58, %f57, %f52, %f56;
	mul.wide.u32 	%rd25, %r13, 4;
	add.s64 	%rd26, %rd1, %rd25;
	st.global.f32 	[%rd26], %f58;
$L__BB4_5:
	bar.sync 	0;
	add.s32 	%r40, %r40, -1;
	add.s32 	%r39, %r39, -1;
	setp.ne.s32 	%p7, %r40, -1;
	@%p7 bra 	$L__BB4_1;
	ret;

}
	// .globl	_Z20softdtw_tiled_kernelPfS_S_jjf
.visible .entry _Z20softdtw_tiled_kernelPfS_S_jjf(
	.param .u64 .ptr .align 1 _Z20softdtw_tiled_kernelPfS_S_jjf_param_0,
	.param .u64 .ptr .align 1 _Z20softdtw_tiled_kernelPfS_S_jjf_param_1,
	.param .u64 .ptr .align 1 _Z20softdtw_tiled_kernelPfS_S_jjf_param_2,
	.param .u32 _Z20softdtw_tiled_kernelPfS_S_jjf_param_3,
	.param .u32 _Z20softdtw_tiled_kernelPfS_S_jjf_param_4,
	.param .f32 _Z20softdtw_tiled_kernelPfS_S_jjf_param_5
)
{


	ret;

}
	// .globl	_Z15fill_matrix_infPfiif
.visible .entry _Z15fill_matrix_infPfiif(
	.param .u64 .ptr .align 1 _Z15fill_matrix_infPfiif_param_0,
	.param .u32 _Z15fill_matrix_infPfiif_param_1,
	.param .u32 _Z15fill_matrix_infPfiif_param_2,
	.param .f32 _Z15fill_matrix_infPfiif_param_3
)
{
	.reg .pred 	%p<4>;
	.reg .b32 	%r<14>;
	.reg .b32 	%f<3>;
	.reg .b64 	%rd<5>;

	ld.param.u64 	%rd2, [_Z15fill_matrix_infPfiif_param_0];
	ld.param.u32 	%r7, [_Z15fill_matrix_infPfiif_param_1];
	ld.param.u32 	%r8, [_Z15fill_matrix_infPfiif_param_2];
	ld.param.f32 	%f1, [_Z15fill_matrix_infPfiif_param_3];
	mov.u32 	%r9, %ctaid.x;
	mov.u32 	%r1, %ntid.x;
	mov.u32 	%r10, %tid.x;
	mad.lo.s32 	%r13, %r9, %r1, %r10;
	mul.lo.s32 	%r3, %r8, %r7;
	setp.ge.s32 	%p1, %r13, %r3;
	@%p1 bra 	$L__BB6_3;
	mov.u32 	%r11, %nctaid.x;
	mul.lo.s32 	%r4, %r11, %r1;
	cvta.to.global.u64 	%rd1, %rd2;
$L__BB6_2:
	mul.wide.s32 	%rd3, %r13, 4;
	add.s64 	%rd4, %rd1, %rd3;
	rem.s32 	%r12, %r13, %r7;
	setp.eq.s32 	%p2, %r12, 0;
	selp.f32 	%f2, 0f00000000, %f1, %p2;
	st.global.f32 	[%rd4], %f2;
	add.s32 	%r13, %r13, %r4;
	setp.lt.s32 	%p3, %r13, %r3;
	@%p3 bra 	$L__BB6_2;
$L__BB6_3:
	ret;

}


// ===== COMPILED SASS (sm_100) =====

	.target	sm_100

	.elftype	@"ET_EXEC"


//--------------------- .note.nv.tkinfo           --------------------------
	.section	.note.nv.tkinfo,"",@"SHT_NOTE"
	.sectionflags	@"SHF_NOTE_NV_TKINFO"
	.tkinfo
        /*0018*/ 	.word	0x00000002
        /*0030*/ 	.string	""
        /*0030*/ 	.string	"ptxas"
        /*0030*/ 	.string	"Cuda compilation tools, release 13.0, V13.0.88"
        /*0030*/ 	.string	"Build cuda_13.0.r13.0/compiler.36424714_0"
        /*0030*/ 	.string	"-arch sm_100 -m 64 "



//--------------------- .note.nv.cuinfo           --------------------------
	.section	.note.nv.cuinfo,"",@"SHT_NOTE"
	.sectionflags	@"SHF_NOTE_NV_CUINFO"
        /*0018*/ 	.short	0x0002
        /*001a*/ 	.short	0x0064
        /*001c*/ 	.short	0x0082
	.zero		2


//--------------------- .nv.info                  --------------------------
	.section	.nv.info,"",@"SHT_CUDA_INFO"
	.align	4


	//----- nvinfo : EIATTR_REGCOUNT
	.align		4
        /*0000*/ 	.byte	0x04, 0x2f
        /*0002*/ 	.short	(.L_1 - .L_0)
	.align		4
.L_0:
        /*0004*/ 	.word	index@(_Z14sq_euclid_normjjPKfPf)
        /*0008*/ 	.word	0x0000001c


	//----- nvinfo : EIATTR_FRAME_SIZE
	.align		4
.L_1:
        /*000c*/ 	.byte	0x04, 0x11
        /*000e*/ 	.short	(.L_3 - .L_2)
	.align		4
.L_2:
        /*0010*/ 	.word	index@(_Z14sq_euclid_normjjPKfPf)
        /*0014*/ 	.word	0x00000000


	//----- nvinfo : EIATTR_REGCOUNT
	.align		4
.L_3:
        /*0018*/ 	.byte	0x04, 0x2f
        /*001a*/ 	.short	(.L_5 - .L_4)
	.align		4
.L_4:
        /*001c*/ 	.word	index@(_Z11euclid_distjjPKfS0_S0_Pf)
        /*0020*/ 	.word	0x00000020


	//----- nvinfo : EIATTR_FRAME_SIZE
	.align		4
.L_5:
        /*0024*/ 	.byte	0x04, 0x11
        /*0026*/ 	.short	(.L_7 - .L_6)
	.align		4
.L_6:
        /*0028*/ 	.word	index@(_Z11euclid_distjjPKfS0_S0_Pf)
        /*002c*/ 	.word	0x00000000


	//----- nvinfo : EIATTR_REGCOUNT
	.align		4
.L_7:
        /*0030*/ 	.byte	0x04, 0x2f
        /*0032*/ 	.short	(.L_9 - .L_8)
	.align		4
.L_8:
        /*0034*/ 	.word	index@(_Z20softdtw_naive_kernelPfS_S_jjf)
        /*0038*/ 	.word	0x0000001f


	//----- nvinfo : EIATTR_FRAME_SIZE
	.align		4
.L_9:
        /*003c*/ 	.byte	0x04, 0x11
        /*003e*/ 	.short	(.L_11 - .L_10)
	.align		4
.L_10:
        /*0040*/ 	.word	index@($__internal_2_$__cuda_sm3x_div_rn_noftz_f32_slowpath)
        /*0044*/ 	.word	0x00000000


	//----- nvinfo : EIATTR_FRAME_SIZE
	.align		4
.L_11:
        /*0048*/ 	.byte	0x04, 0x11
        /*004a*/ 	.short	(.L_13 - .L_12)
	.align		4
.L_12:
        /*004c*/ 	.word	index@(_Z20softdtw_naive_kernelPfS_S_jjf)
        /*0050*/ 	.word	0x00000000


	//----- nvinfo : EIATTR_REGCOUNT
	.align		4
.L_13:
        /*0054*/ 	.byte	0x04, 0x2f
        /*0056*/ 	.short	(.L_15 - .L_14)
	.align		4
.L_14:
        /*0058*/ 	.word	index@(_Z26softdtw_naive_kernel_multiPfS_S_jjjf)
        /*005c*/ 	.word	0x00000020


	//----- nvinfo : EIATTR_FRAME_SIZE
	.align		4
.L_15:
        /*0060*/ 	.byte	0x04, 0x11
        /*0062*/ 	.short	(.L_17 - .L_16)
	.align		4
.L_16:
        /*0064*/ 	.word	index@($__internal_1_$__cuda_sm3x_div_rn_noftz_f32_slowpath)
        /*0068*/ 	.word	0x00000000


	//----- nvinfo : EIATTR_FRAME_SIZE
	.align		4
.L_17:
        /*006c*/ 	.byte	0x04, 0x11
        /*006e*/ 	.short	(.L_19 - .L_18)
	.align		4
.L_18:
        /*0070*/ 	.word	index@(_Z26softdtw_naive_kernel_multiPfS_S_jjjf)
        /*0074*/ 	.word	0x00000000


	//----- nvinfo : EIATTR_REGCOUNT
	.align		4
.L_19:
        /*0078*/ 	.byte	0x04, 0x2f
        /*007a*/ 	.short	(.L_21 - .L_20)
	.align		4
.L_20:
        /*007c*/ 	.word	index@(_Z25softdtw_grad_naive_kernelPfS_S_jjf)
        /*0080*/ 	.word	0x00000024


	//----- nvinfo : EIATTR_FRAME_SIZE
	.align		4
.L_21:
        /*0084*/ 	.byte	0x04, 0x11
        /*0086*/ 	.short	(.L_23 - .L_22)
	.align		4
.L_22:
        /*0088*/ 	.word	index@($__internal_0_$__cuda_sm3x_div_rn_noftz_f32_slowpath)
        /*008c*/ 	.word	0x00000000


	//----- nvinfo : EIATTR_FRAME_SIZE
	.align		4
.L_23:
        /*0090*/ 	.byte	0x04, 0x11
        /*0092*/ 	.short	(.L_25 - .L_24)
	.align		4
.L_24:
        /*0094*/ 	.word	index@(_Z25softdtw_grad_naive_kernelPfS_S_jjf)
        /*0098*/ 	.word	0x00000000


	//----- nvinfo : EIATTR_REGCOUNT
	.align		4
.L_25:
        /*009c*/ 	.byte	0x04, 0x2f
        /*009e*/ 	.short	(.L_27 - .L_26)
	.align		4
.L_26:
        /*00a0*/ 	.word	index@(_Z20softdtw_tiled_kernelPfS_S_jjf)
        /*00a4*/ 	.word	0x00000004


	//----- nvinfo : EIATTR_FRAME_SIZE
	.align		4
.L_27:
        /*00a8*/ 	.byte	0x04, 0x11
        /*00aa*/ 	.short	(.L_29 - .L_28)
	.align		4
.L_28:
        /*00ac*/ 	.word	index@(_Z20softdtw_tiled_kernelPfS_S_jjf)
        /*00b0*/ 	.word	0x00000000


	//----- nvinfo : EIATTR_REGCOUNT
	.align		4
.L_29:
        /*00b4*/ 	.byte	0x04, 0x2f
        /*00b6*/ 	.short	(.L_31 - .L_30)
	.align		4
.L_30:
        /*00b8*/ 	.word	index@(_Z15fill_matrix_infPfiif)
        /*00bc*/ 	.word	0x00000011


	//----- nvinfo : EIATTR_FRAME_SIZE
	.align		4
.L_31:
        /*00c0*/ 	.byte	0x04, 0x11
        /*00c2*/ 	.short	(.L_33 - .L_32)
	.align		4
.L_32:
        /*00c4*/ 	.word	index@(_Z15fill_matrix_infPfiif)
        /*00c8*/ 	.word	0x00000000


	//----- nvinfo : EIATTR_MIN_STACK_SIZE
	.align		4
.L_33:
        /*00cc*/ 	.byte	0x04, 0x12
        /*00ce*/ 	.short	(.L_35 - .L_34)
	.align		4
.L_34:
        /*00d0*/ 	.word	index@(_Z15fill_matrix_infPfiif)
        /*00d4*/ 	.word	0x00000000


	//----- nvinfo : EIATTR_MIN_STACK_SIZE
	.align		4
.L_35:
        /*00d8*/ 	.byte	0x04, 0x12
        /*00da*/ 	.short	(.L_37 - .L_36)
	.align		4
.L_36:
        /*00dc*/ 	.word	index@(_Z20softdtw_tiled_kernelPfS_S_jjf)
        /*00e0*/ 	.word	0x00000000


	//----- nvinfo : EIATTR_MIN_STACK_SIZE
	.align		4
.L_37:
        /*00e4*/ 	.byte	0x04, 0x12
        /*00e6*/ 	.short	(.L_39 - .L_38)
	.align		4
.L_38:
        /*00e8*/ 	.word	index@(_Z25softdtw_grad_naive_kernelPfS_S_jjf)
        /*00ec*/ 	.word	0x00000000


	//----- nvinfo : EIATTR_MIN_STACK_SIZE
	.align		4
.L_39:
        /*00f0*/ 	.byte	0x04, 0x12
        /*00f2*/ 	.short	(.L_41 - .L_40)
	.align		4
.L_40:
        /*00f4*/ 	.word	index@(_Z26softdtw_naive_kernel_multiPfS_S_jjjf)
        /*00f8*/ 	.word	0x00000000


	//----- nvinfo : EIATTR_MIN_STACK_SIZE
	.align		4
.L_41:
        /*00fc*/ 	.byte	0x04, 0x12
        /*00fe*/ 	.short	(.L_43 - .L_42)
	.align		4
.L_42:
        /*0100*/ 	.word	index@(_Z20softdtw_naive_kernelPfS_S_jjf)
        /*0104*/ 	.word	0x00000000


	//----- nvinfo : EIATTR_MIN_STACK_SIZE
	.align		4
.L_43:
        /*0108*/ 	.byte	0x04, 0x12
        /*010a*/ 	.short	(.L_45 - .L_44)
	.align		4
.L_44:
        /*010c*/ 	.word	index@(_Z11euclid_distjjPKfS0_S0_Pf)
        /*0110*/ 	.word	0x00000000


	//----- nvinfo : EIATTR_MIN_STACK_SIZE
	.align		4
.L_45:
        /*0114*/ 	.byte	0x04, 0x12
        /*0116*/ 	.short	(.L_47 - .L_46)
	.align		4
.L_46:
        /*0118*/ 	.word	index@(_Z14sq_euclid_normjjPKfPf)
        /*011c*/ 	.word	0x00000000
.L_47:


//--------------------- .nv.compat                --------------------------
	.section	.nv.compat,"",@"SHT_CUDA_COMPAT_INFO"
	.align	4
        /*0000*/ 	.byte	0x02, 0x09, 0x00, 0x00, 0x02, 0x02, 0x01, 0x00, 0x02, 0x05, 0x05, 0x00, 0x03, 0x07, 0x01, 0x01
        /*0010*/ 	.byte	0x02, 0x03, 0x00, 0x00, 0x02, 0x06, 0x01, 0x00, 0x04, 0x0b, 0x08, 0x00, 0x01, 0x00, 0x00, 0x00
        /*0020*/ 	.byte	0x00, 0x00, 0x00, 0x00


//--------------------- .nv.info._Z15fill_matrix_infPfiif --------------------------
	.section	.nv.info._Z15fill_matrix_infPfiif,"",@"SHT_CUDA_INFO"
	.sectionflags	@""
	.align	4


	//----- nvinfo : EIATTR_CUDA_API_VERSION
	.align		4
        /*0000*/ 	.byte	0x04, 0x37
        /*0002*/ 	.short	(.L_49 - .L_48)
.L_48:
        /*0004*/ 	.word	0x00000082


	//----- nvinfo : EIATTR_KPARAM_INFO
	.align		4
.L_49:
        /*0008*/ 	.byte	0x04, 0x17
        /*000a*/ 	.short	(.L_51 - .L_50)
.L_50:
        /*000c*/ 	.word	0x00000000
        /*0010*/ 	.short	0x0003
        /*0012*/ 	.short	0x0010
        /*0014*/ 	.byte	0x00, 0xf0, 0x11, 0x00


	//----- nvinfo : EIATTR_KPARAM_INFO
	.align		4
.L_51:
        /*0018*/ 	.byte	0x04, 0x17
        /*001a*/ 	.short	(.L_53 - .L_52)
.L_52:
        /*001c*/ 	.word	0x00000000
        /*0020*/ 	.short	0x0002
        /*0022*/ 	.short	0x000c
        /*0024*/ 	.byte	0x00, 0xf0, 0x11, 0x00


	//----- nvinfo : EIATTR_KPARAM_INFO
	.align		4
.L_53:
        /*0028*/ 	.byte	0x04, 0x17
        /*002a*/ 	.short	(.L_55 - .L_54)
.L_54:
        /*002c*/ 	.word	0x00000000
        /*0030*/ 	.short	0x0001
        /*0032*/ 	.short	0x0008
        /*0034*/ 	.byte	0x00, 0xf0, 0x11, 0x00


	//----- nvinfo : EIATTR_KPARAM_INFO
	.align		4
.L_55:
        /*0038*/ 	.byte	0x04, 0x17
        /*003a*/ 	.short	(.L_57 - .L_56)
.L_56:
        /*003c*/ 	.word	0x00000000
        /*0040*/ 	.short	0x0000
        /*0042*/ 	.short	0x0000
        /*0044*/ 	.byte	0x00, 0xf5, 0x21, 0x00


	//----- nvinfo : EIATTR_SPARSE_MMA_MASK
	.align		4
.L_57:
        /*0048*/ 	.byte	0x03, 0x50
        /*004a*/ 	.short	0x0000


	//----- nvinfo : EIATTR_MAXREG_COUNT
	.align		4
        /*004c*/ 	.byte	0x03, 0x1b
        /*004e*/ 	.short	0x00ff


	//----- nvinfo : EIATTR_MERCURY_ISA_VERSION
	.align		4
        /*0050*/ 	.byte	0x03, 0x5f
        /*0052*/ 	.short	0x0101


	//----- nvinfo : EIATTR_VRC_CTA_INIT_COUNT
	.align		4
        /*0054*/ 	.byte	0x02, 0x4a
	.zero		1
	.zero		1


	//----- nvinfo : EIATTR_EXIT_INSTR_OFFSETS
	.align		4
        /*0058*/ 	.byte	0x04, 0x1c
        /*005a*/ 	.short	(.L_59 - .L_58)


	//   ....[0]....
.L_58:
        /*005c*/ 	.word	0x00000080


	//   ....[1]....
        /*0060*/ 	.word	0x000002d0


	//----- nvinfo : EIATTR_CRS_STACK_SIZE
	.align		4
.L_59:
        /*0064*/ 	.byte	0x04, 0x1e
        /*0066*/ 	.short	(.L_61 - .L_60)
.L_60:
        /*0068*/ 	.word	0x00000000


	//----- nvinfo : EIATTR_CBANK_PARAM_SIZE
	.align		4
.L_61:
        /*006c*/ 	.byte	0x03, 0x19
        /*006e*/ 	.short	0x0014


	//----- nvinfo : EIATTR_PARAM_CBANK
	.align		4
        /*0070*/ 	.byte	0x04, 0x0a
        /*0072*/ 	.short	(.L_63 - .L_62)
	.align		4
.L_62:
        /*0074*/ 	.word	index@(.nv.constant0._Z15fill_matrix_infPfiif)
        /*0078*/ 	.short	0x0380
        /*007a*/ 	.short	0x0014


	//----- nvinfo : EIATTR_SW_WAR
	.align		4
.L_63:
        /*007c*/ 	.byte	0x04, 0x36
        /*007e*/ 	.short	(.L_65 - .L_64)
.L_64:
        /*0080*/ 	.word	0x00000008
.L_65:


//--------------------- .nv.info._Z20softdtw_tiled_kernelPfS_S_jjf --------------------------
	.section	.nv.info._Z20softdtw_tiled_kernelPfS_S_jjf,"",@"SHT_CUDA_INFO"
	.sectionflags	@""
	.align	4


	//----- nvinfo : EIATTR_CUDA_API_VERSION
	.align		4
        /*0000*/ 	.byte	0x04, 0x37
        /*0002*/ 	.short	(.L_67 - .L_66)
.L_66:
        /*0004*/ 	.word	0x00000082


	//----- nvinfo : EIATTR_KPARAM_INFO
	.align		4
.L_67:
        /*0008*/ 	.byte	0x04, 0x17
        /*000a*/ 	.short	(.L_69 - .L_68)
.L_68:
        /*000c*/ 	.word	0x00000000
        /*0010*/ 	.short	0x0005
        /*0012*/ 	.short	0x0020
        /*0014*/ 	.byte	0x00, 0xf0, 0x11, 0x00


	//----- nvinfo : EIATTR_KPARAM_INFO
	.align		4
.L_69:
        /*0018*/ 	.byte	0x04, 0x17
        /*001a*/ 	.short	(.L_71 - .L_70)
.L_70:
        /*001c*/ 	.word	0x00000000
        /*0020*/ 	.short	0x0004
        /*0022*/ 	.short	0x001c
        /*0024*/ 	.byte	0x00, 0xf0, 0x11, 0x00


	//----- nvinfo : EIATTR_KPARAM_INFO
	.align		4
.L_71:
        /*0028*/ 	.byte	0x04, 0x17
        /*002a*/ 	.short	(.L_73 - .L_72)
.L_72:
        /*002c*/ 	.word	0x00000000
        /*0030*/ 	.short	0x0003
        /*0032*/ 	.short	0x0018
        /*0034*/ 	.byte	0x00, 0xf0, 0x11, 0x00


	//----- nvinfo : EIATTR_KPARAM_INFO
	.align		4
.L_73:
        /*0038*/ 	.byte	0x04, 0x17
        /*003a*/ 	.short	(.L_75 - .L_74)
.L_74:
        /*003c*/ 	.word	0x00000000
        /*0040*/ 	.short	0x0002
        /*0042*/ 	.short	0x0010
        /*0044*/ 	.byte	0x00, 0xf5, 0x21, 0x00


	//----- nvinfo : EIATTR_KPARAM_INFO
	.align		4
.L_75:
        /*0048*/ 	.byte	0x04, 0x17
        /*004a*/ 	.short	(.L_77 - .L_76)
.L_76:
        /*004c*/ 	.word	0x00000000
        /*0050*/ 	.short	0x0001
        /*0052*/ 	.short	0x0008
        /*0054*/ 	.byte	0x00, 0xf5, 0x21, 0x00


	//----- nvinfo : EIATTR_KPARAM_INFO
	.align		4
.L_77:
        /*0058*/ 	.byte	0x04, 0x17
        /*005a*/ 	.short	(.L_79 - .L_78)
.L_78:
        /*005c*/ 	.word	0x00000000
        /*0060*/ 	.short	0x0000
        /*0062*/ 	.short	0x0000
        /*0064*/ 	.byte	0x00, 0xf5, 0x21, 0x00


	//----- nvinfo : EIATTR_SPARSE_MMA_MASK
	.align		4
.L_79:
        /*0068*/ 	.byte	0x03, 0x50
        /*006a*/ 	.short	0x0000


	//----- nvinfo : EIATTR_MAXREG_COUNT
	.align		4
        /*006c*/ 	.byte	0x03, 0x1b
        /*006e*/ 	.short	0x00ff


	//----- nvinfo : EIATTR_MERCURY_ISA_VERSION
	.align		4
        /*0070*/ 	.byte	0x03, 0x5f
        /*0072*/ 	.short	0x0101


	//----- nvinfo : EIATTR_VRC_CTA_INIT_COUNT
	.align		4
        /*0074*/ 	.byte	0x02, 0x4a
	.zero		1
	.zero		1


	//----- nvinfo : EIATTR_EXIT_INSTR_OFFSETS
	.align		4
        /*0078*/ 	.byte	0x04, 0x1c
        /*007a*/ 	.short	(.L_81 - .L_80)


	//   ....[0]....
.L_80:
        /*007c*/ 	.word	0x00000010


	//----- nvinfo : EIATTR_CBANK_PARAM_SIZE
	.align		4
.L_81:
        /*0080*/ 	.byte	0x03, 0x19
        /*0082*/ 	.short	0x0024


	//----- nvinfo : EIATTR_PARAM_CBANK
	.align		4
        /*0084*/ 	.byte	0x04, 0x0a
        /*0086*/ 	.short	(.L_83 - .L_82)
	.align		4
.L_82:
        /*0088*/ 	.word	index@(.nv.constant0._Z20softdtw_tiled_kernelPfS_S_jjf)
        /*008c*/ 	.short	0x0380
        /*008e*/ 	.short	0x0024


	//----- nvinfo : EIATTR_SW_WAR
	.align		4
.L_83:
        /*0090*/ 	.byte	0x04, 0x36
        /*0092*/ 	.short	(.L_85 - .L_84)
.L_84:
        /*0094*/ 	.word	0x00000008
.L_85:


//--------------------- .nv.info._Z25softdtw_grad_naive_kernelPfS_S_jjf --------------------------
	.section	.nv.info._Z25softdtw_grad_naive_kernelPfS_S_jjf,"",@"SHT_CUDA_INFO"
	.sectionflags	@""
	.align	4


	//----- nvinfo : EIATTR_CUDA_API_VERSION
	.align		4
        /*0000*/ 	.byte	0x04, 0x37
        /*0002*/ 	.short	(.L_87 - .L_86)
.L_86:
        /*0004*/ 	.word	0x00000082


	//----- nvinfo : EIATTR_KPARAM_INFO
	.align		4
.L_87:
        /*0008*/ 	.byte	0x04, 0x17
        /*000a*/ 	.short	(.L_89 - .L_88)
.L_88:
        /*000c*/ 	.word	0x00000000
        /*0010*/ 	.short	0x0005
        /*0012*/ 	.short	0x0020
        /*0014*/ 	.byte	0x00, 0xf0, 0x11, 0x00


	//----- nvinfo : EIATTR_KPARAM_INFO
	.align		4
.L_89:
        /*0018*/ 	.byte	0x04, 0x17
        /*001a*/ 	.short	(.L_91 - .L_90)
.L_90:
        /*001c*/ 	.word	0x00000000
        /*0020*/ 	.short	0x0004
        /*0022*/ 	.short	0x001c
        /*0024*/ 	.byte	0x00, 0xf0, 0x11, 0x00


	//----- nvinfo : EIATTR_KPARAM_INFO
	.align		4
.L_91:
        /*0028*/ 	.byte	0x04, 0x17
        /*002a*/ 	.short	(.L_93 - .L_92)
.L_92:
        /*002c*/ 	.word	0x00000000
        /*0030*/ 	.short	0x0003
        /*0032*/ 	.short	0x0018
        /*0034*/ 	.byte	0x00, 0xf0, 0x11, 0x00


	//----- nvinfo : EIATTR_KPARAM_INFO
	.align		4
.L_93:
        /*0038*/ 	.byte	0x04, 0x17
        /*003a*/ 	.short	(.L_95 - .L_94)
.L_94:
        /*003c*/ 	.word	0x00000000
        /*0040*/ 	.short	0x0002
        /*0042*/ 	.short	0x0010
        /*0044*/ 	.byte	0x00, 0xf5, 0x21, 0x00


	//----- nvinfo : EIATTR_KPARAM_INFO
	.align		4
.L_95:
        /*0048*/ 	.byte	0x04, 0x17
        /*004a*/ 	.short	(.L_97 - .L_96)
.L_96:
        /*004c*/ 	.word	0x00000000
        /*0050*/ 	.short	0x0001
        /*0052*/ 	.short	0x0008
        /*0054*/ 	.byte	0x00, 0xf5, 0x21, 0x00


	//----- nvinfo : EIATTR_KPARAM_INFO
	.align		4
.L_97:
        /*0058*/ 	.byte	0x04, 0x17
        /*005a*/ 	.short	(.L_99 - .L_98)
.L_98:
        /*005c*/ 	.word	0x00000000
        /*0060*/ 	.short	0x0000
        /*0062*/ 	.short	0x0000
        /*0064*/ 	.byte	0x00, 0xf5, 0x21, 0x00


	//----- nvinfo : EIATTR_SPARSE_MMA_MASK
	.align		4
.L_99:
        /*0068*/ 	.byte	0x03, 0x50
        /*006a*/ 	.short	0x0000


	//----- nvinfo : EIATTR_MAXREG_COUNT
	.align		4
        /*006c*/ 	.byte	0x03, 0x1b
        /*006e*/ 	.short	0x00ff


	//----- nvinfo : EIATTR_NUM_BARRIERS
	.align		4
        /*0070*/ 	.byte	0x02, 0x4c
        /*0072*/ 	.byte	0x01
	.zero		1


	//----- nvinfo : EIATTR_MERCURY_ISA_VERSION
	.align		4
        /*0074*/ 	.byte	0x03, 0x5f
        /*0076*/ 	.short	0x0101


	//----- nvinfo : EIATTR_VRC_CTA_INIT_COUNT
	.align		4
        /*0078*/ 	.byte	0x02, 0x4a
	.zero		1
	.zero		1


	//----- nvinfo : EIATTR_EXIT_INSTR_OFFSETS
	.align		4
        /*007c*/ 	.byte	0x04, 0x1c
        /*007e*/ 	.short	(.L_101 - .L_100)


	//   ....[0]....
.L_100:
        /*0080*/ 	.word	0x00000950


	//----- nvinfo : EIATTR_CRS_STACK_SIZE
	.align		4
.L_101:
        /*0084*/ 	.byte	0x04, 0x1e
        /*0086*/ 	.short	(.L_103 - .L_102)
.L_102:
        /*0088*/ 	.word	0x00000000


	//----- nvinfo : EIATTR_CBANK_PARAM_SIZE
	.align		4
.L_103:
        /*008c*/ 	.byte	0x03, 0x19
        /*008e*/ 	.short	0x0024


	//----- nvinfo : EIATTR_PARAM_CBANK
	.align		4
        /*0090*/ 	.byte	0x04, 0x0a
        /*0092*/ 	.short	(.L_105 - .L_104)
	.align		4
.L_104:
        /*0094*/ 	.word	index@(.nv.constant0._Z25softdtw_grad_naive_kernelPfS_S_jjf)
        /*0098*/ 	.short	0x0380
        /*009a*/ 	.short	0x0024


	//----- nvinfo : EIATTR_SW_WAR
	.align		4
.L_105:
        /*009c*/ 	.byte	0x04, 0x36
        /*009e*/ 	.short	(.L_107 - .L_106)
.L_106:
        /*00a0*/ 	.word	0x00000008
.L_107:


//--------------------- .nv.info._Z26softdtw_naive_kernel_multiPfS_S_jjjf --------------------------
	.section	.nv.info._Z26softdtw_naive_kernel_multiPfS_S_jjjf,"",@"SHT_CUDA_INFO"
	.sectionflags	@""
	.align	4


	//----- nvinfo : EIATTR_CUDA_API_VERSION
	.align		4
        /*0000*/ 	.byte	0x04, 0x37
        /*0002*/ 	.short	(.L_109 - .L_108)
.L_108:
        /*0004*/ 	.word	0x00000082


	//----- nvinfo : EIATTR_KPARAM_INFO
	.align		4
.L_109:
        /*0008*/ 	.byte	0x04, 0x17
        /*000a*/ 	.short	(.L_111 - .L_110)
.L_110:
        /*000c*/ 	.word	0x00000000
        /*0010*/ 	.short	0x0006
        /*0012*/ 	.short	0x0024
        /*0014*/ 	.byte	0x00, 0xf0, 0x11, 0x00


	//----- nvinfo : EIATTR_KPARAM_INFO
	.align		4
.L_111:
        /*0018*/ 	.byte	0x04, 0x17
        /*001a*/ 	.short	(.L_113 - .L_112)
.L_112:
        /*001c*/ 	.word	0x00000000
        /*0020*/ 	.short	0x0005
        /*0022*/ 	.short	0x0020
        /*0024*/ 	.byte	0x00, 0xf0, 0x11, 0x00


	//----- nvinfo : EIATTR_KPARAM_INFO
	.align		4
.L_113:
        /*0028*/ 	.byte	0x04, 0x17
        /*002a*/ 	.short	(.L_115 - .L_114)
.L_114:
        /*002c*/ 	.word	0x00000000
        /*0030*/ 	.short	0x0004
        /*0032*/ 	.short	0x001c
        /*0034*/ 	.byte	0x00, 0xf0, 0x11, 0x00


	//----- nvinfo : EIATTR_KPARAM_INFO
	.align		4
.L_115:
        /*0038*/ 	.byte	0x04, 0x17
        /*003a*/ 	.short	(.L_117 - .L_116)
.L_116:
        /*003c*/ 	.word	0x00000000
        /*0040*/ 	.short	0x0003
        /*0042*/ 	.short	0x0018
        /*0044*/ 	.byte	0x00, 0xf0, 0x11, 0x00


	//----- nvinfo : EIATTR_KPARAM_INFO
	.align		4
.L_117:
        /*0048*/ 	.byte	0x04, 0x17
        /*004a*/ 	.short	(.L_119 - .L_118)
.L_118:
        /*004c*/ 	.word	0x00000000
        /*0050*/ 	.short	0x0002
        /*0052*/ 	.short	0x0010
        /*0054*/ 	.byte	0x00, 0xf5, 0x21, 0x00


	//----- nvinfo : EIATTR_KPARAM_INFO
	.align		4
.L_119:
        /*0058*/ 	.byte	0x04, 0x17
        /*005a*/ 	.short	(.L_121 - .L_120)
.L_120:
        /*005c*/ 	.word	0x00000000
        /*0060*/ 	.short	0x0001
        /*0062*/ 	.short	0x0008
        /*0064*/ 	.byte	0x00, 0xf5, 0x21, 0x00


	//----- nvinfo : EIATTR_KPARAM_INFO
	.align		4
.L_121:
        /*0068*/ 	.byte	0x04, 0x17
        /*006a*/ 	.short	(.L_123 - .L_122)
.L_122:
        /*006c*/ 	.word	0x00000000
        /*0070*/ 	.short	0x0000
        /*0072*/ 	.short	0x0000
        /*0074*/ 	.byte	0x00, 0xf5, 0x21, 0x00


	//----- nvinfo : EIATTR_SPARSE_MMA_MASK
	.align		4
.L_123:
        /*0078*/ 	.byte	0x03, 0x50
        /*007a*/ 	.short	0x0000


	//----- nvinfo : EIATTR_MAXREG_COUNT
	.align		4
        /*007c*/ 	.byte	0x03, 0x1b
        /*007e*/ 	.short	0x00ff


	//----- nvinfo : EIATTR_NUM_BARRIERS
	.align		4
        /*0080*/ 	.byte	0x02, 0x4c
        /*0082*/ 	.byte	0x01
	.zero		1


	//----- nvinfo : EIATTR_MERCURY_ISA_VERSION
	.align		4
        /*0084*/ 	.byte	0x03, 0x5f
        /*0086*/ 	.short	0x0101


	//----- nvinfo : EIATTR_VRC_CTA_INIT_COUNT
	.align		4
        /*0088*/ 	.byte	0x02, 0x4a
	.zero		1
	.zero		1


	//----- nvinfo : EIATTR_EXIT_INSTR_OFFSETS
	.align		4
        /*008c*/ 	.byte	0x04, 0x1c
        /*008e*/ 	.short	(.L_125 - .L_124)


	//   ....[0]....
.L_124:
        /*0090*/ 	.word	0x000009d0


	//   ....[1]....
        /*0094*/ 	.word	0x00000a80


	//----- nvinfo : EIATTR_CRS_STACK_SIZE
	.align		4
.L_125:
        /*0098*/ 	.byte	0x04, 0x1e
        /*009a*/ 	.short	(.L_127 - .L_126)
.L_126:
        /*009c*/ 	.word	0x00000000


	//----- nvinfo : EIATTR_CBANK_PARAM_SIZE
	.align		4
.L_127:
        /*00a0*/ 	.byte	0x03, 0x19
        /*00a2*/ 	.short	0x0028


	//----- nvinfo : EIATTR_PARAM_CBANK
	.align		4
        /*00a4*/ 	.byte	0x04, 0x0a
        /*00a6*/ 	.short	(.L_129 - .L_128)
	.align		4
.L_128:
        /*00a8*/ 	.word	index@(.nv.constant0._Z26softdtw_naive_kernel_multiPfS_S_jjjf)
        /*00ac*/ 	.short	0x0380
        /*00ae*/ 	.short	0x0028


	//----- nvinfo : EIATTR_SW_WAR
	.align		4
.L_129:
        /*00b0*/ 	.byte	0x04, 0x36
        /*00b2*/ 	.short	(.L_131 - .L_130)
.L_130:
        /*00b4*/ 	.word	0x00000008
.L_131:


//--------------------- .nv.info._Z20softdtw_naive_kernelPfS_S_jjf --------------------------
	.section	.nv.info._Z20softdtw_naive_kernelPfS_S_jjf,"",@"SHT_CUDA_INFO"
	.sectionflags	@""
	.align	4


	//----- nvinfo : EIATTR_CUDA_API_VERSION
	.align		4
        /*0000*/ 	.byte	0x04, 0x37
        /*0002*/ 	.short	(.L_133 - .L_132)
.L_132:
        /*0004*/ 	.word	0x00000082


	//----- nvinfo : EIATTR_KPARAM_INFO
	.align		4
.L_133:
        /*0008*/ 	.byte	0x04, 0x17
        /*000a*/ 	.short	(.L_135 - .L_134)
.L_134:
        /*000c*/ 	.word	0x00000000
        /*0010*/ 	.short	0x0005
        /*0012*/ 	.short	0x0020
        /*0014*/ 	.byte	0x00, 0xf0, 0x11, 0x00


	//----- nvinfo : EIATTR_KPARAM_INFO
	.align		4
.L_135:
        /*0018*/ 	.byte	0x04, 0x17
        /*001a*/ 	.short	(.L_137 - .L_136)
.L_136:
        /*001c*/ 	.word	0x00000000
        /*0020*/ 	.short	0x0004
        /*0022*/ 	.short	0x001c
        /*0024*/ 	.byte	0x00, 0xf0, 0x11, 0x00


	//----- nvinfo : EIATTR_KPARAM_INFO
	.align		4
.L_137:
        /*0028*/ 	.byte	0x04, 0x17
        /*002a*/ 	.short	(.L_139 - .L_138)
.L_138:
        /*002c*/ 	.word	0x00000000
        /*0030*/ 	.short	0x0003
        /*0032*/ 	.short	0x0018
        /*0034*/ 	.byte	0x00, 0xf0, 0x11, 0x00


	//----- nvinfo : EIATTR_KPARAM_INFO
	.align		4
.L_139:
        /*0038*/ 	.byte	0x04, 0x17
        /*003a*/ 	.short	(.L_141 - .L_140)
.L_140:
        /*003c*/ 	.word	0x00000000
        /*0040*/ 	.short	0x0002
        /*0042*/ 	.short	0x0010
        /*0044*/ 	.byte	0x00, 0xf5, 0x21, 0x00


	//----- nvinfo : EIATTR_KPARAM_INFO
	.align		4
.L_141:
        /*0048*/ 	.byte	0x04, 0x17
        /*004a*/ 	.short	(.L_143 - .L_142)
.L_142:
        /*004c*/ 	.word	0x00000000
        /*0050*/ 	.short	0x0001
        /*0052*/ 	.short	0x0008
        /*0054*/ 	.byte	0x00, 0xf5, 0x21, 0x00


	//----- nvinfo : EIATTR_KPARAM_INFO
	.align		4
.L_143:
        /*0058*/ 	.byte	0x04, 0x17
        /*005a*/ 	.short	(.L_145 - .L_144)
.L_144:
        /*005c*/ 	.word	0x00000000
        /*0060*/ 	.short	0x0000
        /*0062*/ 	.short	0x0000
        /*0064*/ 	.byte	0x00, 0xf5, 0x21, 0x00


	//----- nvinfo : EIATTR_SPARSE_MMA_MASK
	.align		4
.L_145:
        /*0068*/ 	.byte	0x03, 0x50
        /*006a*/ 	.short	0x0000


	//----- nvinfo : EIATTR_MAXREG_COUNT
	.align		4
        /*006c*/ 	.byte	0x03, 0x1b
        /*006e*/ 	.short	0x00ff


	//----- nvinfo : EIATTR_NUM_BARRIERS
	.align		4
        /*0070*/ 	.byte	0x02, 0x4c
        /*0072*/ 	.byte	0x01
	.zero		1


	//----- nvinfo : EIATTR_MERCURY_ISA_VERSION
	.align		4
        /*0074*/ 	.byte	0x03, 0x5f
        /*0076*/ 	.short	0x0101


	//----- nvinfo : EIATTR_VRC_CTA_INIT_COUNT
	.align		4
        /*0078*/ 	.byte	0x02, 0x4a
	.zero		1
	.zero		1


	//----- nvinfo : EIATTR_EXIT_INSTR_OFFSETS
	.align		4
        /*007c*/ 	.byte	0x04, 0x1c
        /*007e*/ 	.short	(.L_147 - .L_146)


	//   ....[0]....
.L_146:
        /*0080*/ 	.word	0x00000970


	//   ....[1]....
        /*0084*/ 	.word	0x000009f0


	//----- nvinfo : EIATTR_CRS_STACK_SIZE
	.align		4
.L_147:
        /*0088*/ 	.byte	0x04, 0x1e
        /*008a*/ 	.short	(.L_149 - .L_148)
.L_148:
        /*008c*/ 	.word	0x00000000


	//----- nvinfo : EIATTR_CBANK_PARAM_SIZE
	.align		4
.L_149:
        /*0090*/ 	.byte	0x03, 0x19
        /*0092*/ 	.short	0x0024


	//----- nvinfo : EIATTR_PARAM_CBANK
	.align		4
        /*0094*/ 	.byte	0x04, 0x0a
        /*0096*/ 	.short	(.L_151 - .L_150)
	.align		4
.L_150:
        /*0098*/ 	.word	index@(.nv.constant0._Z20softdtw_naive_kernelPfS_S_jjf)
        /*009c*/ 	.short	0x0380
        /*009e*/ 	.short	0x0024


	//----- nvinfo : EIATTR_SW_WAR
	.align		4
.L_151:
        /*00a0*/ 	.byte	0x04, 0x36
        /*00a2*/ 	.short	(.L_153 - .L_152)
.L_152:
        /*00a4*/ 	.word	0x00000008
.L_153:


//--------------------- .nv.info._Z11euclid_distjjPKfS0_S0_Pf --------------------------
	.section	.nv.info._Z11euclid_distjjPKfS0_S0_Pf,"",@"SHT_CUDA_INFO"
	.sectionflags	@""
	.align	4


	//----- nvinfo : EIATTR_CUDA_API_VERSION
	.align		4
        /*0000*/ 	.byte	0x04, 0x37
        /*0002*/ 	.short	(.L_155 - .L_154)
.L_154:
        /*0004*/ 	.word	0x00000082


	//----- nvinfo : EIATTR_KPARAM_INFO
	.align		4
.L_155:
        /*0008*/ 	.byte	0x04, 0x17
        /*000a*/ 	.short	(.L_157 - .L_156)
.L_156:
        /*000c*/ 	.word	0x00000000
        /*0010*/ 	.short	0x0005
        /*0012*/ 	.short	0x0020
        /*0014*/ 	.byte	0x00, 0xf5, 0x21, 0x00


	//----- nvinfo : EIATTR_KPARAM_INFO
	.align		4
.L_157:
        /*0018*/ 	.byte	0x04, 0x17
        /*001a*/ 	.short	(.L_159 - .L_158)
.L_158:
        /*001c*/ 	.word	0x00000000
        /*0020*/ 	.short	0x0004
        /*0022*/ 	.short	0x0018
        /*0024*/ 	.byte	0x00, 0xf5, 0x21, 0x00


	//----- nvinfo : EIATTR_KPARAM_INFO
	.align		4
.L_159:
        /*0028*/ 	.byte	0x04, 0x17
        /*002a*/ 	.short	(.L_161 - .L_160)
.L_160:
        /*002c*/ 	.word	0x00000000
        /*0030*/ 	.short	0x0003
        /*0032*/ 	.short	0x0010
        /*0034*/ 	.byte	0x00, 0xf5, 0x21, 0x00


	//----- nvinfo : EIATTR_KPARAM_INFO
	.align		4
.L_161:
        /*0038*/ 	.byte	0x04, 0x17
        /*003a*/ 	.short	(.L_163 - .L_162)
.L_162:
        /*003c*/ 	.word	0x00000000
        /*0040*/ 	.short	0x0002
        /*0042*/ 	.short	0x0008
        /*0044*/ 	.byte	0x00, 0xf5, 0x21, 0x00


	//----- nvinfo : EIATTR_KPARAM_INFO
	.align		4
.L_163:
        /*0048*/ 	.byte	0x04, 0x17
        /*004a*/ 	.short	(.L_165 - .L_164)
.L_164:
        /*004c*/ 	.word	0x00000000
        /*0050*/ 	.short	0x0001
        /*0052*/ 	.short	0x0004
        /*0054*/ 	.byte	0x00, 0xf0, 0x11, 0x00


	//----- nvinfo : EIATTR_KPARAM_INFO
	.align		4
.L_165:
        /*0058*/ 	.byte	0x04, 0x17
        /*005a*/ 	.short	(.L_167 - .L_166)
.L_166:
        /*005c*/ 	.word	0x00000000
        /*0060*/ 	.short	0x0000
        /*0062*/ 	.short	0x0000
        /*0064*/ 	.byte	0x00, 0xf0, 0x11, 0x00


	//----- nvinfo : EIATTR_SPARSE_MMA_MASK
	.align		4
.L_167:
        /*0068*/ 	.byte	0x03, 0x50
        /*006a*/ 	.short	0x0000


	//----- nvinfo : EIATTR_MAXREG_COUNT
	.align		4
        /*006c*/ 	.byte	0x03, 0x1b
        /*006e*/ 	.short	0x00ff


	//----- nvinfo : EIATTR_MERCURY_ISA_VERSION
	.align		4
        /*0070*/ 	.byte	0x03, 0x5f
        /*0072*/ 	.short	0x0101


	//----- nvinfo : EIATTR_VRC_CTA_INIT_COUNT
	.align		4
        /*0074*/ 	.byte	0x02, 0x4a
	.zero		1
	.zero		1


	//----- nvinfo : EIATTR_EXIT_INSTR_OFFSETS
	.align		4
        /*0078*/ 	.byte	0x04, 0x1c
        /*007a*/ 	.short	(.L_169 - .L_168)


	//   ....[0]....
.L_168:
        /*007c*/ 	.word	0x00000080


	//   ....[1]....
        /*0080*/ 	.word	0x00000630


	//   ....[2]....
        /*0084*/ 	.word	0x00000910


	//   ....[3]....
        /*0088*/ 	.word	0x00000ad0


	//   ....[4]....
        /*008c*/ 	.word	0x00000bb0


	//----- nvinfo : EIATTR_CBANK_PARAM_SIZE
	.align		4
.L_169:
        /*0090*/ 	.byte	0x03, 0x19
        /*0092*/ 	.short	0x0028


	//----- nvinfo : EIATTR_PARAM_CBANK
	.align		4
        /*0094*/ 	.byte	0x04, 0x0a
        /*0096*/ 	.short	(.L_171 - .L_170)
	.align		4
.L_170:
        /*0098*/ 	.word	index@(.nv.constant0._Z11euclid_distjjPKfS0_S0_Pf)
        /*009c*/ 	.short	0x0380
        /*009e*/ 	.short	0x0028


	//----- nvinfo : EIATTR_SW_WAR
	.align		4
.L_171:
        /*00a0*/ 	.byte	0x04, 0x36
        /*00a2*/ 	.short	(.L_173 - .L_172)
.L_172:
        /*00a4*/ 	.word	0x00000008
.L_173:


//--------------------- .nv.info._Z14sq_euclid_normjjPKfPf --------------------------
	.section	.nv.info._Z14sq_euclid_normjjPKfPf,"",@"SHT_CUDA_INFO"
	.sectionflags	@""
	.align	4


	//----- nvinfo : EIATTR_CUDA_API_VERSION
	.align		4
        /*0000*/ 	.byte	0x04, 0x37
        /*0002*/ 	.short	(.L_175 - .L_174)
.L_174:
        /*0004*/ 	.word	0x00000082


	//----- nvinfo : EIATTR_KPARAM_INFO
	.align		4
.L_175:
        /*0008*/ 	.byte	0x04, 0x17
        /*000a*/ 	.short	(.L_177 - .L_176)
.L_176:
        /*000c*/ 	.word	0x00000000
        /*0010*/ 	.short	0x0003
        /*0012*/ 	.short	0x0010
        /*0014*/ 	.byte	0x00, 0xf5, 0x21, 0x00


	//----- nvinfo : EIATTR_KPARAM_INFO
	.align		4
.L_177:
        /*0018*/ 	.byte	0x04, 0x17
        /*001a*/ 	.short	(.L_179 - .L_178)
.L_178:
        /*001c*/ 	.word	0x00000000
        /*0020*/ 	.short	0x0002
        /*0022*/ 	.short	0x0008
        /*0024*/ 	.byte	0x00, 0xf5, 0x21, 0x00


	//----- nvinfo : EIATTR_KPARAM_INFO
	.align		4
.L_179:
        /*0028*/ 	.byte	0x04, 0x17
        /*002a*/ 	.short	(.L_181 - .L_180)
.L_180:
        /*002c*/ 	.word	0x00000000
        /*0030*/ 	.short	0x0001
        /*0032*/ 	.short	0x0004
        /*0034*/ 	.byte	0x00, 0xf0, 0x11, 0x00


	//----- nvinfo : EIATTR_KPARAM_INFO
	.align		4
.L_181:
        /*0038*/ 	.byte	0x04, 0x17
        /*003a*/ 	.short	(.L_183 - .L_182)
.L_182:
        /*003c*/ 	.word	0x00000000
        /*0040*/ 	.short	0x0000
        /*0042*/ 	.short	0x0000
        /*0044*/ 	.byte	0x00, 0xf0, 0x11, 0x00


	//----- nvinfo : EIATTR_SPARSE_MMA_MASK
	.align		4
.L_183:
        /*0048*/ 	.byte	0x03, 0x50
        /*004a*/ 	.short	0x0000


	//----- nvinfo : EIATTR_MAXREG_COUNT
	.align		4
        /*004c*/ 	.byte	0x03, 0x1b
        /*004e*/ 	.short	0x00ff


	//----- nvinfo : EIATTR_MERCURY_ISA_VERSION
	.align		4
        /*0050*/ 	.byte	0x03, 0x5f
        /*0052*/ 	.short	0x0101


	//----- nvinfo : EIATTR_VRC_CTA_INIT_COUNT
	.align		4
        /*0054*/ 	.byte	0x02, 0x4a
	.zero		1
	.zero		1


	//----- nvinfo : EIATTR_EXIT_INSTR_OFFSETS
	.align		4
        /*0058*/ 	.byte	0x04, 0x1c
        /*005a*/ 	.short	(.L_185 - .L_184)


	//   ....[0]....
.L_184:
        /*005c*/ 	.word	0x00000080


	//   ....[1]....
        /*0060*/ 	.word	0x000006a0


	//   ....[2]....
        /*0064*/ 	.word	0x00000990


	//   ....[3]....
        /*0068*/ 	.word	0x00000b40


	//   ....[4]....
        /*006c*/ 	.word	0x00000c00


	//----- nvinfo : EIATTR_CBANK_PARAM_SIZE
	.align		4
.L_185:
        /*0070*/ 	.byte	0x03, 0x19
        /*0072*/ 	.short	0x0018


	//----- nvinfo : EIATTR_PARAM_CBANK
	.align		4
        /*0074*/ 	.byte	0x04, 0x0a
        /*0076*/ 	.short	(.L_187 - .L_186)
	.align		4
.L_186:
        /*0078*/ 	.word	index@(.nv.constant0._Z14sq_euclid_normjjPKfPf)
        /*007c*/ 	.short	0x0380
        /*007e*/ 	.short	0x0018


	//----- nvinfo : EIATTR_SW_WAR
	.align		4
.L_187:
        /*0080*/ 	.byte	0x04, 0x36
        /*0082*/ 	.short	(.L_189 - .L_188)
.L_188:
        /*0084*/ 	.word	0x00000008
.L_189:


//--------------------- .nv.callgraph             --------------------------
	.section	.nv.callgraph,"",@"SHT_CUDA_CALLGRAPH"
	.align	4
	.sectionentsize	8
	.align		4
        /*0000*/ 	.word	0x00000000
	.align		4
        /*0004*/ 	.word	0xffffffff
	.align		4
        /*0008*/ 	.word	0x00000000
	.align		4
        /*000c*/ 	.word	0xfffffffe
	.align		4
        /*0010*/ 	.word	0x00000000
	.align		4
        /*0014*/ 	.word	0xfffffffd
	.align		4
        /*0018*/ 	.word	0x00000000
	.align		4
        /*001c*/ 	.word	0xfffffffc


//--------------------- .text._Z15fill_matrix_infPfiif --------------------------
	.section	.text._Z15fill_matrix_infPfiif,"ax",@progbits
	.align	128
        .global         _Z15fill_matrix_infPfiif
        .type           _Z15fill_matrix_infPfiif,@function
        .size           _Z15fill_matrix_infPfiif,(.L_x_80 - _Z15fill_matrix_infPfiif)
        .other          _Z15fill_matrix_infPfiif,@"STO_CUDA_ENTRY STV_DEFAULT"
_Z15fill_matrix_infPfiif:
.text._Z15fill_matrix_infPfiif:
[----:B------:R-:W-:Y:S01]  /*0000*/  LDC R1, c[0x0][0x37c] ;  /* 0x0000df00ff017b82 */ /* 0x000fe20000000800 */
[----:B------:R-:W0:Y:S07]  /*0010*/  S2R R10, SR_TID.X ;  /* 0x00000000000a7919 */ /* 0x000e2e0000002100 */
[----:B------:R-:W0:Y:S08]  /*0020*/  S2UR UR4, SR_CTAID.X ;  /* 0x00000000000479c3 */ /* 0x000e300000002500 */
[----:B------:R-:W0:Y:S08]  /*0030*/  LDC R13, c[0x0][0x360] ;  /* 0x0000d800ff0d7b82 */ /* 0x000e300000000800 */
[----:B------:R-:W1:Y:S01]  /*0040*/  LDC.64 R4, c[0x0][0x388] ;  /* 0x0000e200ff047b82 */ /* 0x000e620000000a00 */
[----:B0-----:R-:W-:-:S02]  /*0050*/  IMAD R10, R13, UR4, R10 ;  /* 0x000000040d0a7c24 */ /* 0x001fc4000f8e020a */
[----:B-1----:R-:W-:-:S05]  /*0060*/  IMAD R5, R5, R4, RZ ;  /* 0x0000000405057224 */ /* 0x002fca00078e02ff */
[----:B------:R-:W-:-:S13]  /*0070*/  ISETP.GE.AND P0, PT, R10, R5, PT ;  /* 0x000000050a00720c */ /* 0x000fda0003f06270 */
[----:B------:R-:W-:Y:S05]  /*0080*/  @P0 EXIT ;  /* 0x000000000000094d */ /* 0x000fea0003800000 */
[----:B------:R-:W-:Y:S01]  /*0090*/  IABS R0, R4 ;  /* 0x0000000400007213 */ /* 0x000fe20000000000 */
[----:B------:R-:W0:Y:S01]  /*00a0*/  LDC R12, c[0x0][0x388] ;  /* 0x0000e200ff0c7b82 */ /* 0x000e220000000800 */
[----:B------:R-:W1:Y:S01]  /*00b0*/  LDCU UR4, c[0x0][0x370] ;  /* 0x00006e00ff0477ac */ /* 0x000e620008000800 */
[----:B------:R-:W-:Y:S01]  /*00c0*/  ISETP.NE.AND P0, PT, R4, RZ, PT ;  /* 0x000000ff0400720c */ /* 0x000fe20003f05270 */
[----:B------:R-:W2:Y:S01]  /*00d0*/  I2F.RP R7, R0 ;  /* 0x0000000000077306 */ /* 0x000ea20000209400 */
[----:B------:R-:W3:Y:S04]  /*00e0*/  LDCU.64 UR6, c[0x0][0x358] ;  /* 0x00006b00ff0677ac */ /* 0x000ee80008000a00 */
[----:B------:R-:W4:Y:S08]  /*00f0*/  LDC R6, c[0x0][0x390] ;  /* 0x0000e400ff067b82 */ /* 0x000f300000000800 */
[----:B------:R-:W5:Y:S01]  /*0100*/  LDC.64 R2, c[0x0][0x380] ;  /* 0x0000e000ff027b82 */ /* 0x000f620000000a00 */
[----:B--2---:R-:W2:Y:S01]  /*0110*/  MUFU.RCP R7, R7 ;  /* 0x0000000700077308 */ /* 0x004ea20000001000 */
[----:B0-----:R-:W-:-:S02]  /*0120*/  IABS R14, R12 ;  /* 0x0000000c000e7213 */ /* 0x001fc40000000000 */
[----:B------:R-:W-:Y:S01]  /*0130*/  LOP3.LUT R12, RZ, R4, RZ, 0x33, !PT ;  /* 0x00000004ff0c7212 */ /* 0x000fe200078e33ff */
[----:B--2---:R-:W-:Y:S02]  /*0140*/  VIADD R8, R7, 0xffffffe ;  /* 0x0ffffffe07087836 */ /* 0x004fe40000000000 */
[----:B-1----:R-:W-:Y:S02]  /*0150*/  IMAD R7, R13, UR4, RZ ;  /* 0x000000040d077c24 */ /* 0x002fe4000f8e02ff */
[----:B------:R0:W1:Y:S02]  /*0160*/  F2I.FTZ.U32.TRUNC.NTZ R9, R8 ;  /* 0x0000000800097305 */ /* 0x000064000021f000 */
[----:B0-----:R-:W-:Y:S02]  /*0170*/  HFMA2 R8, -RZ, RZ, 0, 0 ;  /* 0x00000000ff087431 */ /* 0x001fe400000001ff */
[----:B-1----:R-:W-:-:S04]  /*0180*/  IMAD.MOV R11, RZ, RZ, -R9 ;  /* 0x000000ffff0b7224 */ /* 0x002fc800078e0a09 */
[----:B------:R-:W-:-:S04]  /*0190*/  IMAD R11, R11, R0, RZ ;  /* 0x000000000b0b7224 */ /* 0x000fc800078e02ff */
[----:B---345:R-:W-:-:S07]  /*01a0*/  IMAD.HI.U32 R11, R9, R11, R8 ;  /* 0x0000000b090b7227 */ /* 0x038fce00078e0008 */
.L_x_0:
[----:B0-----:R-:W-:Y:S02]  /*01b0*/  IABS R8, R10 ;  /* 0x0000000a00087213 */ /* 0x001fe40000000000 */
[----:B------:R-:W-:-:S03]  /*01c0*/  ISETP.GE.AND P2, PT, R10, RZ, PT ;  /* 0x000000ff0a00720c */ /* 0x000fc60003f46270 */
[----:B------:R-:W-:-:S04]  /*01d0*/  IMAD.HI.U32 R4, R11, R8, RZ ;  /* 0x000000080b047227 */ /* 0x000fc800078e00ff */
[----:B------:R-:W-:-:S04]  /*01e0*/  IMAD.MOV R9, RZ, RZ, -R4 ;  /* 0x000000ffff097224 */ /* 0x000fc800078e0a04 */
[----:B------:R-:W-:-:S05]  /*01f0*/  IMAD R9, R14, R9, R8 ;  /* 0x000000090e097224 */ /* 0x000fca00078e0208 */
[----:B------:R-:W-:-:S13]  /*0200*/  ISETP.GT.U32.AND P1, PT, R0, R9, PT ;  /* 0x000000090000720c */ /* 0x000fda0003f24070 */
[----:B------:R-:W-:-:S05]  /*0210*/  @!P1 IMAD.IADD R9, R9, 0x1, -R14 ;  /* 0x0000000109099824 */ /* 0x000fca00078e0a0e */
[----:B------:R-:W-:-:S13]  /*0220*/  ISETP.GT.U32.AND P1, PT, R0, R9, PT ;  /* 0x000000090000720c */ /* 0x000fda0003f24070 */
[----:B------:R-:W-:-:S05]  /*0230*/  @!P1 IADD3 R9, PT, PT, R9, -R14, RZ ;  /* 0x8000000e09099210 */ /* 0x000fca0007ffe0ff */
[----:B------:R-:W-:-:S05]  /*0240*/  @!P2 IMAD.MOV R9, RZ, RZ, -R9 ;  /* 0x000000ffff09a224 */ /* 0x000fca00078e0a09 */
[----:B------:R-:W-:-:S04]  /*0250*/  SEL R9, R12, R9, !P0 ;  /* 0x000000090c097207 */ /* 0x000fc80004000000 */
[----:B------:R-:W-:Y:S01]  /*0260*/  ISETP.NE.AND P1, PT, R9, RZ, PT ;  /* 0x000000ff0900720c */ /* 0x000fe20003f25270 */
[----:B------:R-:W-:Y:S01]  /*0270*/  IMAD.WIDE R8, R10, 0x4, R2 ;  /* 0x000000040a087825 */ /* 0x000fe200078e0202 */
[----:B------:R-:W-:Y:S02]  /*0280*/  IADD3 R10, PT, PT, R7, R10, RZ ;  /* 0x0000000a070a7210 */ /* 0x000fe40007ffe0ff */
[----:B------:R-:W-:Y:S02]  /*0290*/  FSEL R13, R6, RZ, P1 ;  /* 0x000000ff060d7208 */ /* 0x000fe40000800000 */
[----:B------:R-:W-:-:S03]  /*02a0*/  ISETP.GE.AND P1, PT, R10, R5, PT ;  /* 0x000000050a00720c */ /* 0x000fc60003f26270 */
[----:B------:R0:W-:Y:S10]  /*02b0*/  STG.E desc[UR6][R8.64], R13 ;  /* 0x0000000d08007986 */ /* 0x0001f4000c101906 */
[----:B------:R-:W-:Y:S05]  /*02c0*/  @!P1 BRA `(.L_x_0) ;  /* 0xfffffffc00b89947 */ /* 0x000fea000383ffff */
[----:B------:R-:W-:Y:S05]  /*02d0*/  EXIT ;  /* 0x000000000000794d */ /* 0x000fea0003800000 */
.L_x_1:
[----:B------:R-:W-:-:S00]  /*02e0*/  BRA `(.L_x_1) ;  /* 0xfffffffc00fc7947 */ /* 0x000fc0000383ffff */
[----:B------:R-:W-:-:S00]  /*02f0*/  NOP ;  /* 0x0000000000007918 */ /* 0x000fc00000000000 */
        /* <DEDUP_REMOVED lines=8> */
.L_x_80:


//--------------------- .text._Z20softdtw_tiled_kernelPfS_S_jjf --------------------------
	.section	.text._Z20softdtw_tiled_kernelPfS_S_jjf,"ax",@progbits
	.align	128
        .global         _Z20softdtw_tiled_kernelPfS_S_jjf
        .type           _Z20softdtw_tiled_kernelPfS_S_jjf,@function
        .size           _Z20softdtw_tiled_kernelPfS_S_jjf,(.L_x_81 - _Z20softdtw_tiled_kernelPfS_S_jjf)
        .other          _Z20softdtw_tiled_kernelPfS_S_jjf,@"STO_CUDA_ENTRY STV_DEFAULT"
_Z20softdtw_tiled_kernelPfS_S_jjf:
.text._Z20softdtw_tiled_kernelPfS_S_jjf:
[----:B------:R-:W-:Y:S01]  /*0000*/  LDC R1, c[0x0][0x37c] ;  /* 0x0000df00ff017b82 */ /* 0x000fe20000000800 */
[----:B------:R-:W-:Y:S05]  /*0010*/  EXIT ;  /* 0x000000000000794d */ /* 0x000fea0003800000 */
.L_x_2:
        /* <DEDUP_REMOVED lines=14> */
.L_x_81:


//--------------------- .text._Z25softdtw_grad_naive_kernelPfS_S_jjf --------------------------
	.section	.text._Z25softdtw_grad_naive_kernelPfS_S_jjf,"ax",@progbits
	.align	128
        .global         _Z25softdtw_grad_naive_kernelPfS_S_jjf
        .type           _Z25softdtw_grad_naive_kernelPfS_S_jjf,@function
        .size           _Z25softdtw_grad_naive_kernelPfS_S_jjf,(.L_x_77 - _Z25softdtw_grad_naive_kernelPfS_S_jjf)
        .other          _Z25softdtw_grad_naive_kernelPfS_S_jjf,@"STO_CUDA_ENTRY STV_DEFAULT"
_Z25softdtw_grad_naive_kernelPfS_S_jjf:
.text._Z25softdtw_grad_naive_kernelPfS_S_jjf:
[----:B------:R-:W-:Y:S01]  /*0000*/  LDC R1, c[0x0][0x37c] ;  /* 0x0000df00ff017b82 */ /* 0x000fe20000000800 */
[----:B------:R-:W0:Y:S07]  /*0010*/  S2R R10, SR_TID.X ;  /* 0x00000000000a7919 */ /* 0x000e2e0000002100 */
[----:B------:R-:W1:Y:S01]  /*0020*/  LDC R0, c[0x0][0x39c] ;  /* 0x0000e700ff007b82 */ /* 0x000e620000000800 */
[----:B------:R-:W2:Y:S01]  /*0030*/  LDCU.64 UR4, c[0x0][0x358] ;  /* 0x00006b00ff0477ac */ /* 0x000ea20008000a00 */
[----:B------:R-:W3:Y:S06]  /*0040*/  LDCU.64 UR6, c[0x0][0x398] ;  /* 0x00007300ff0677ac */ /* 0x000eec0008000a00 */
[----:B------:R-:W4:Y:S08]  /*0050*/  LDC R17, c[0x0][0x360] ;  /* 0x0000d800ff117b82 */ /* 0x000f300000000800 */
[----:B------:R-:W2:Y:S08]  /*0060*/  LDC R12, c[0x0][0x3a0] ;  /* 0x0000e800ff0c7b82 */ /* 0x000eb00000000800 */
[----:B------:R-:W2:Y:S01]  /*0070*/  LDC.64 R8, c[0x0][0x380] ;  /* 0x0000e000ff087b82 */ /* 0x000ea20000000a00 */
[----:B-1----:R-:W-:-:S02]  /*0080*/  IADD3 R11, PT, PT, R0, 0x2, RZ ;  /* 0x00000002000b7810 */ /* 0x002fc40007ffe0ff */
[----:B------:R-:W-:Y:S02]  /*0090*/  LOP3.LUT R3, RZ, R0, RZ, 0x33, !PT ;  /* 0x00000000ff037212 */ /* 0x000fe400078e33ff */
[----:B0-----:R-:W-:-:S03]  /*00a0*/  LOP3.LUT R14, RZ, R10, RZ, 0x33, !PT ;  /* 0x0000000aff0e7212 */ /* 0x001fc600078e33ff */
[----:B------:R-:W0:Y:S01]  /*00b0*/  LDC.64 R6, c[0x0][0x388] ;  /* 0x0000e200ff067b82 */ /* 0x000e220000000a00 */
[-C--:B------:R-:W-:Y:S01]  /*00c0*/  IMAD R13, R11, R10.reuse, R11 ;  /* 0x0000000a0b0d7224 */ /* 0x080fe200078e020b */
[C---:B----4-:R-:W-:Y:S02]  /*00d0*/  LEA R15, R17.reuse, 0xfffffffe, 0x1 ;  /* 0xfffffffe110f7811 */ /* 0x050fe400078e08ff */
[----:B------:R-:W-:Y:S01]  /*00e0*/  LEA R16, R17, -R10, 0x1 ;  /* 0x8000000a11107211 */ /* 0x000fe200078e08ff */
[----:B------:R-:W-:Y:S02]  /*00f0*/  IMAD.IADD R14, R13, 0x1, R14 ;  /* 0x000000010d0e7824 */ /* 0x000fe400078e020e */
[----:B------:R-:W-:Y:S01]  /*0100*/  VIADD R17, R0, 0xffffffff ;  /* 0xffffffff00117836 */ /* 0x000fe20000000000 */
[----:B------:R-:W1:Y:S02]  /*0110*/  LDC.64 R4, c[0x0][0x388] ;  /* 0x0000e200ff047b82 */ /* 0x000e640000000a00 */
[----:B---3--:R-:W-:-:S07]  /*0120*/  IADD3 R18, PT, PT, R3, R14, RZ ;  /* 0x0000000e03127210 */ /* 0x008fce0007ffe0ff */
.L_x_11:
[----:B------:R-:W-:Y:S01]  /*0130*/  VIADDMNMX.U32 R23, R16, 0xfffffffe, R17, PT ;  /* 0xfffffffe10177846 */ /* 0x000fe20003800011 */
[----:B------:R-:W-:Y:S03]  /*0140*/  BSSY.RECONVERGENT B0, `(.L_x_3) ;  /* 0x000007d000007945 */ /* 0x000fe60003800200 */
[C---:B------:R-:W-:Y:S01]  /*0150*/  ISETP.GE.U32.AND P0, PT, R23.reuse, UR7, PT ;  /* 0x0000000717007c0c */ /* 0x040fe2000bf06070 */
[----:B------:R-:W-:-:S03]  /*0160*/  IMAD.IADD R0, R23, 0x1, R10 ;  /* 0x0000000117007824 */ /* 0x000fc600078e020a */
[----:B------:R-:W-:-:S04]  /*0170*/  ISETP.GE.U32.OR P0, PT, R10, UR6, P0 ;  /* 0x000000060a007c0c */ /* 0x000fc80008706470 */
[C---:B------:R-:W-:Y:S02]  /*0180*/  ISETP.NE.OR P0, PT, R15.reuse, R0, P0 ;  /* 0x000000000f00720c */ /* 0x040fe40000705670 */
[----:B------:R-:W-:-:S04]  /*0190*/  IADD3 R15, PT, PT, R15, -0x1, RZ ;  /* 0xffffffff0f0f7810 */ /* 0x000fc80007ffe0ff */
[----:B------:R-:W-:-:S07]  /*01a0*/  ISETP.NE.AND P2, PT, R15, -0x1, PT ;  /* 0xffffffff0f00780c */ /* 0x000fce0003f45270 */
[----:B---3--:R-:W-:Y:S06]  /*01b0*/  @P0 BRA `(.L_x_4) ;  /* 0x0000000400d40947 */ /* 0x008fec0003800000 */
[----:B------:R-:W-:Y:S01]  /*01c0*/  VIADD R25, R23, 0x1 ;  /* 0x0000000117197836 */ /* 0x000fe20000000000 */
[----:B------:R-:W3:Y:S04]  /*01d0*/  LDC.64 R2, c[0x0][0x380] ;  /* 0x0000e000ff027b82 */ /* 0x000ee80000000a00 */
[----:B------:R-:W-:-:S05]  /*01e0*/  IADD3 R20, PT, PT, R13, R25, RZ ;  /* 0x000000190d147210 */ /* 0x000fca0007ffe0ff */
[----:B-1----:R-:W-:-:S05]  /*01f0*/  IMAD.WIDE.U32 R28, R20, 0x4, R4 ;  /* 0x00000004141c7825 */ /* 0x002fca00078e0004 */
[----:B--2---:R-:W2:Y:S01]  /*0200*/  LDG.E R21, desc[UR4][R28.64] ;  /* 0x000000041c157981 */ /* 0x004ea2000c1e1900 */
[----:B------:R-:W-:Y:S01]  /*0210*/  IADD3 R19, PT, PT, R11, R20, RZ ;  /* 0x000000140b137210 */ /* 0x000fe20007ffe0ff */
[----:B------:R-:W-:-:S04]  /*0220*/  IMAD.IADD R24, R14, 0x1, R23 ;  /* 0x000000010e187824 */ /* 0x000fc800078e0217 */
[----:B------:R-:W-:-:S04]  /*0230*/  IMAD.WIDE.U32 R22, R19, 0x4, R4 ;  /* 0x0000000413167825 */ /* 0x000fc800078e0004 */
[----:B---3--:R-:W-:Y:S01]  /*0240*/  IMAD.WIDE.U32 R26, R24, 0x4, R2 ;  /* 0x00000004181a7825 */ /* 0x008fe200078e0002 */
[----:B--2---:R-:W-:-:S13]  /*0250*/  FSETP.NEU.AND P0, PT, |R21|, +INF , PT ;  /* 0x7f8000001500780b */ /* 0x004fda0003f0d200 */
[----:B------:R-:W-:-:S05]  /*0260*/  @!P0 IMAD.MOV.U32 R33, RZ, RZ, -0x800000 ;  /* 0xff800000ff218424 */ /* 0x000fca00078e00ff */
[----:B------:R1:W-:Y:S04]  /*0270*/  @!P0 STG.E desc[UR4][R28.64], R33 ;  /* 0x000000211c008986 */ /* 0x0003e8000c101904 */
[----:B------:R-:W2:Y:S04]  /*0280*/  LDG.E R22, desc[UR4][R22.64] ;  /* 0x0000000416167981 */ /* 0x000ea8000c1e1900 */
[----:B------:R-:W3:Y:S01]  /*0290*/  LDG.E R26, desc[UR4][R26.64] ;  /* 0x000000041a1a7981 */ /* 0x000ee2000c1e1900 */
[----:B------:R-:W4:Y:S01]  /*02a0*/  MUFU.RCP R31, R12 ;  /* 0x0000000c001f7308 */ /* 0x000f220000001000 */
[----:B------:R-:W-:Y:S01]  /*02b0*/  @!P0 MOV R21, 0xff800000 ;  /* 0xff80000000158802 */ /* 0x000fe20000000f00 */
[----:B------:R-:W0:Y:S01]  /*02c0*/  LDC R0, c[0x0][0x3a0] ;  /* 0x0000e800ff007b82 */ /* 0x000e220000000800 */
[----:B------:R-:W-:Y:S01]  /*02d0*/  BSSY.RECONVERGENT B1, `(.L_x_5) ;  /* 0x000000d000017945 */ /* 0x000fe20003800200 */
[----:B----4-:R-:W-:-:S04]  /*02e0*/  FFMA R2, R31, -R12, 1 ;  /* 0x3f8000001f027423 */ /* 0x010fc8000000080c */
[----:B------:R-:W-:Y:S01]  /*02f0*/  FFMA R2, R31, R2, R31 ;  /* 0x000000021f027223 */ /* 0x000fe2000000001f */
[----:B--2---:R-:W-:-:S04]  /*0300*/  FADD R3, R22, -R21 ;  /* 0x8000001516037221 */ /* 0x004fc80000000000 */
[----:B---3--:R-:W-:-:S04]  /*0310*/  FADD R3, R3, -R26 ;  /* 0x8000001a03037221 */ /* 0x008fc80000000000 */
[----:B------:R-:W2:Y:S01]  /*0320*/  FCHK P0, R3, R12 ;  /* 0x0000000c03007302 */ /* 0x000ea20000000000 */
[----:B-1----:R-:W-:-:S04]  /*0330*/  FFMA R29, R3, R2, RZ ;  /* 0x00000002031d7223 */ /* 0x002fc800000000ff */
[----:B------:R-:W-:-:S04]  /*0340*/  FFMA R22, R29, -R12, R3 ;  /* 0x8000000c1d167223 */ /* 0x000fc80000000003 */
[----:B------:R-:W-:Y:S01]  /*0350*/  FFMA R26, R2, R22, R29 ;  /* 0x00000016021a7223 */ /* 0x000fe2000000001d */
[----:B0-2---:R-:W-:Y:S06]  /*0360*/  @!P0 BRA `(.L_x_6) ;  /* 0x00000000000c8947 */ /* 0x005fec0003800000 */
[----:B------:R-:W-:-:S07]  /*0370*/  MOV R22, 0x390 ;  /* 0x0000039000167802 */ /* 0x000fce0000000f00 */
[----:B------:R-:W-:Y:S05]  /*0380*/  CALL.REL.NOINC `($__internal_0_$__cuda_sm3x_div_rn_noftz_f32_slowpath) ;  /* 0x0000000400747944 */ /* 0x000fea0003c00000 */
[----:B------:R-:W-:-:S07]  /*0390*/  IMAD.MOV.U32 R26, RZ, RZ, R29 ;  /* 0x000000ffff1a7224 */ /* 0x000fce00078e001d */
.L_x_6:
[----:B------:R-:W-:Y:S05]  /*03a0*/  BSYNC.RECONVERGENT B1 ;  /* 0x0000000000017941 */ /* 0x000fea0003800200 */
.L_x_5:
[----:B------:R-:W-:Y:S01]  /*03b0*/  IADD3 R3, PT, PT, R20, 0x1, RZ ;  /* 0x0000000114037810 */ /* 0x000fe20007ffe0ff */
[----:B------:R-:W-:-:S04]  /*03c0*/  IMAD.IADD R23, R18, 0x1, R25 ;  /* 0x0000000112177824 */ /* 0x000fc800078e0219 */
[----:B------:R-:W-:-:S04]  /*03d0*/  IMAD.WIDE.U32 R2, R3, 0x4, R6 ;  /* 0x0000000403027825 */ /* 0x000fc800078e0006 */
[----:B------:R-:W-:Y:S02]  /*03e0*/  IMAD.WIDE.U32 R22, R23, 0x4, R8 ;  /* 0x0000000417167825 */ /* 0x000fe400078e0008 */
[----:B------:R-:W2:Y:S04]  /*03f0*/  LDG.E R2, desc[UR4][R2.64] ;  /* 0x0000000402027981 */ /* 0x000ea8000c1e1900 */
[----:B------:R-:W3:Y:S01]  /*0400*/  LDG.E R23, desc[UR4][R22.64] ;  /* 0x0000000416177981 */ /* 0x000ee2000c1e1900 */
[----:B------:R-:W-:Y:S02]  /*0410*/  HFMA2 R25, -RZ, RZ, 0.96630859375, -0.0022525787353515625 ;  /* 0x3bbb989dff197431 */ /* 0x000fe400000001ff */
[----:B------:R-:W-:Y:S01]  /*0420*/  IMAD.MOV.U32 R28, RZ, RZ, 0x437c0000 ;  /* 0x437c0000ff1c7424 */ /* 0x000fe200078e00ff */
[----:B------:R-:W0:Y:S01]  /*0430*/  MUFU.RCP R29, R12 ;  /* 0x0000000c001d7308 */ /* 0x000e220000001000 */
[----:B------:R-:W-:Y:S01]  /*0440*/  BSSY.RECONVERGENT B1, `(.L_x_7) ;  /* 0x0000016000017945 */ /* 0x000fe20003800200 */
[----:B------:R-:W-:-:S04]  /*0450*/  FFMA.SAT R25, R26, R25, 0.5 ;  /* 0x3f0000001a197423 */ /* 0x000fc80000002019 */
[----:B------:R-:W-:-:S04]  /*0460*/  FFMA.RM R25, R25, R28, 12582913 ;  /* 0x4b40000119197423 */ /* 0x000fc8000000401c */
[----:B------:R-:W-:-:S04]  /*0470*/  FADD R27, R25, -12583039 ;  /* 0xcb40007f191b7421 */ /* 0x000fc80000000000 */
[----:B------:R-:W-:-:S04]  /*0480*/  FFMA R27, R26, 1.4426950216293334961, -R27 ;  /* 0x3fb8aa3b1a1b7823 */ /* 0x000fc8000000081b */
[----:B------:R-:W-:-:S06]  /*0490*/  FFMA R27, R26, 1.925963033500011079e-08, R27 ;  /* 0x32a570601a1b7823 */ /* 0x000fcc000000001b */
[----:B------:R-:W1:Y:S01]  /*04a0*/  MUFU.EX2 R27, R27 ;  /* 0x0000001b001b7308 */ /* 0x000e620000000800 */
[----:B--2---:R-:W-:Y:S01]  /*04b0*/  FADD R26, R2, -R21 ;  /* 0x80000015021a7221 */ /* 0x004fe20000000000 */
[----:B0-----:R-:W-:-:S03]  /*04c0*/  FFMA R2, R29, -R12, 1 ;  /* 0x3f8000001d027423 */ /* 0x001fc6000000080c */
[----:B---3--:R-:W-:Y:S01]  /*04d0*/  FADD R28, R26, -R23 ;  /* 0x800000171a1c7221 */ /* 0x008fe20000000000 */
[----:B------:R-:W-:Y:S01]  /*04e0*/  FFMA R2, R29, R2, R29 ;  /* 0x000000021d027223 */ /* 0x000fe2000000001d */
[----:B------:R-:W-:Y:S02]  /*04f0*/  SHF.L.U32 R26, R25, 0x17, RZ ;  /* 0x00000017191a7819 */ /* 0x000fe400000006ff */
[----:B------:R-:W0:Y:S01]  /*0500*/  FCHK P0, R28, R12 ;  /* 0x0000000c1c007302 */ /* 0x000e220000000000 */
[----:B------:R-:W-:Y:S02]  /*0510*/  FFMA R3, R2, R28, RZ ;  /* 0x0000001c02037223 */ /* 0x000fe400000000ff */
[----:B-1----:R-:W-:Y:S02]  /*0520*/  FMUL R26, R26, R27 ;  /* 0x0000001b1a1a7220 */ /* 0x002fe40000400000 */
[----:B------:R-:W-:-:S04]  /*0530*/  FFMA R22, R3, -R12, R28 ;  /* 0x8000000c03167223 */ /* 0x000fc8000000001c */
[----:B------:R-:W-:Y:S01]  /*0540*/  FFMA R2, R2, R22, R3 ;  /* 0x0000001602027223 */ /* 0x000fe20000000003 */
[----:B0-----:R-:W-:Y:S06]  /*0550*/  @!P0 BRA `(.L_x_8) ;  /* 0x0000000000108947 */ /* 0x001fec0003800000 */
[----:B------:R-:W-:Y:S01]  /*0560*/  IMAD.MOV.U32 R3, RZ, RZ, R28 ;  /* 0x000000ffff037224 */ /* 0x000fe200078e001c */
[----:B------:R-:W-:-:S07]  /*0570*/  MOV R22, 0x590 ;  /* 0x0000059000167802 */ /* 0x000fce0000000f00 */
[----:B------:R-:W-:Y:S05]  /*0580*/  CALL.REL.NOINC `($__internal_0_$__cuda_sm3x_div_rn_noftz_f32_slowpath) ;  /* 0x0000000000f47944 */ /* 0x000fea0003c00000 */
[----:B------:R-:W-:-:S07]  /*0590*/  MOV R2, R29 ;  /* 0x0000001d00027202 */ /* 0x000fce0000000f00 */
.L_x_8:
[----:B------:R-:W-:Y:S05]  /*05a0*/  BSYNC.RECONVERGENT B1 ;  /* 0x0000000000017941 */ /* 0x000fea0003800200 */
.L_x_7:
[----:B------:R-:W-:Y:S02]  /*05b0*/  HFMA2 R22, -RZ, RZ, 3.7421875, 0 ;  /* 0x437c0000ff167431 */ /* 0x000fe400000001ff */
[----:B------:R-:W-:Y:S01]  /*05c0*/  IMAD.MOV.U32 R3, RZ, RZ, 0x3bbb989d ;  /* 0x3bbb989dff037424 */ /* 0x000fe200078e00ff */
[----:B------:R-:W-:Y:S01]  /*05d0*/  IADD3 R27, PT, PT, R19, 0x1, RZ ;  /* 0x00000001131b7810 */ /* 0x000fe20007ffe0ff */
[----:B------:R-:W-:Y:S02]  /*05e0*/  VIADD R25, R24, 0x1 ;  /* 0x0000000118197836 */ /* 0x000fe40000000000 */
[----:B------:R-:W-:-:S04]  /*05f0*/  FFMA.SAT R3, R2, R3, 0.5 ;  /* 0x3f00000002037423 */ /* 0x000fc80000002003 */
[----:B------:R-:W-:-:S04]  /*0600*/  FFMA.RM R3, R3, R22, 12582913 ;  /* 0x4b40000103037423 */ /* 0x000fc80000004016 */
[----:B------:R-:W-:-:S04]  /*0610*/  FADD R23, R3, -12583039 ;  /* 0xcb40007f03177421 */ /* 0x000fc80000000000 */
[----:B------:R-:W-:-:S04]  /*0620*/  FFMA R23, R2, 1.4426950216293334961, -R23 ;  /* 0x3fb8aa3b02177823 */ /* 0x000fc80000000817 */
[----:B------:R-:W-:Y:S01]  /*0630*/  FFMA R28, R2, 1.925963033500011079e-08, R23 ;  /* 0x32a57060021c7823 */ /* 0x000fe20000000017 */
[----:B------:R-:W-:-:S04]  /*0640*/  IMAD.WIDE.U32 R22, R25, 0x4, R8 ;  /* 0x0000000419167825 */ /* 0x000fc800078e0008 */
[----:B------:R-:W-:Y:S02]  /*0650*/  IMAD.WIDE.U32 R24, R27, 0x4, R6 ;  /* 0x000000041b187825 */ /* 0x000fe400078e0006 */
[----:B------:R-:W2:Y:S04]  /*0660*/  LDG.E R22, desc[UR4][R22.64] ;  /* 0x0000000416167981 */ /* 0x000ea8000c1e1900 */
[----:B------:R-:W3:Y:S01]  /*0670*/  LDG.E R24, desc[UR4][R24.64] ;  /* 0x0000000418187981 */ /* 0x000ee2000c1e1900 */
[----:B------:R-:W0:Y:S01]  /*0680*/  MUFU.RCP R29, R12 ;  /* 0x0000000c001d7308 */ /* 0x000e220000001000 */
[----:B------:R-:W-:Y:S07]  /*0690*/  BSSY.RECONVERGENT B1, `(.L_x_9) ;  /* 0x0000010000017945 */ /* 0x000fee0003800200 */
[----:B------:R-:W1:Y:S01]  /*06a0*/  MUFU.EX2 R28, R28 ;  /* 0x0000001c001c7308 */ /* 0x000e620000000800 */
[----:B0-----:R-:W-:-:S04]  /*06b0*/  FFMA R2, R29, -R12, 1 ;  /* 0x3f8000001d027423 */ /* 0x001fc8000000080c */
[----:B------:R-:W-:Y:S01]  /*06c0*/  FFMA R2, R29, R2, R29 ;  /* 0x000000021d027223 */ /* 0x000fe2000000001d */
[----:B---3--:R-:W-:-:S04]  /*06d0*/  FADD R21, R24, -R21 ;  /* 0x8000001518157221 */ /* 0x008fc80000000000 */
[----:B--2---:R-:W-:Y:S01]  /*06e0*/  FADD R30, R21, -R22 ;  /* 0x80000016151e7221 */ /* 0x004fe20000000000 */
[----:B------:R-:W-:-:S03]  /*06f0*/  IMAD.SHL.U32 R21, R3, 0x800000, RZ ;  /* 0x0080000003157824 */ /* 0x000fc600078e00ff */
[----:B------:R-:W0:Y:S01]  /*0700*/  FCHK P0, R30, R12 ;  /* 0x0000000c1e007302 */ /* 0x000e220000000000 */
[----:B------:R-:W-:Y:S01]  /*0710*/  FFMA R29, R2, R30, RZ ;  /* 0x0000001e021d7223 */ /* 0x000fe200000000ff */
[----:B-1----:R-:W-:-:S03]  /*0720*/  FMUL R21, R21, R28 ;  /* 0x0000001c15157220 */ /* 0x002fc60000400000 */
[----:B------:R-:W-:-:S04]  /*0730*/  FFMA R3, R29, -R12, R30 ;  /* 0x8000000c1d037223 */ /* 0x000fc8000000001e */
[----:B------:R-:W-:Y:S01]  /*0740*/  FFMA R29, R2, R3, R29 ;  /* 0x00000003021d7223 */ /* 0x000fe2000000001d */
[----:B0-----:R-:W-:Y:S06]  /*0750*/  @!P0 BRA `(.L_x_10) ;  /* 0x00000000000c8947 */ /* 0x001fec0003800000 */
[----:B------:R-:W-:Y:S02]  /*0760*/  MOV R3, R30 ;  /* 0x0000001e00037202 */ /* 0x000fe40000000f00 */
[----:B------:R-:W-:-:S07]  /*0770*/  MOV R22, 0x790 ;  /* 0x0000079000167802 */ /* 0x000fce0000000f00 */
[----:B------:R-:W-:Y:S05]  /*0780*/  CALL.REL.NOINC `($__internal_0_$__cuda_sm3x_div_rn_noftz_f32_slowpath) ;  /* 0x0000000000747944 */ /* 0x000fea0003c00000 */
.L_x_10:
[----:B------:R-:W-:Y:S05]  /*0790*/  BSYNC.RECONVERGENT B1 ;  /* 0x0000000000017941 */ /* 0x000fea0003800200 */
.L_x_9:
[----:B------:R-:W0:Y:S01]  /*07a0*/  LDC.64 R2, c[0x0][0x390] ;  /* 0x0000e400ff027b82 */ /* 0x000e220000000a00 */
[----:B------:R-:W-:Y:S01]  /*07b0*/  IMAD.MOV.U32 R0, RZ, RZ, 0x3bbb989d ;  /* 0x3bbb989dff007424 */ /* 0x000fe200078e00ff */
[----:B------:R-:W-:Y:S02]  /*07c0*/  MOV R23, 0x437c0000 ;  /* 0x437c000000177802 */ /* 0x000fe40000000f00 */
[----:B------:R-:W-:Y:S01]  /*07d0*/  IADD3 R25, PT, PT, R20, 0x1, RZ ;  /* 0x0000000114197810 */ /* 0x000fe20007ffe0ff */
[----:B------:R-:W-:-:S04]  /*07e0*/  FFMA.SAT R0, R29, R0, 0.5 ;  /* 0x3f0000001d007423 */ /* 0x000fc80000002000 */
[----:B------:R-:W-:-:S04]  /*07f0*/  FFMA.RM R0, R0, R23, 12582913 ;  /* 0x4b40000100007423 */ /* 0x000fc80000004017 */
[----:B------:R-:W-:-:S04]  /*0800*/  FADD R22, R0, -12583039 ;  /* 0xcb40007f00167421 */ /* 0x000fc80000000000 */
[----:B------:R-:W-:-:S04]  /*0810*/  FFMA R22, R29, 1.4426950216293334961, -R22 ;  /* 0x3fb8aa3b1d167823 */ /* 0x000fc80000000816 */
[----:B------:R-:W-:Y:S01]  /*0820*/  FFMA R30, R29, 1.925963033500011079e-08, R22 ;  /* 0x32a570601d1e7823 */ /* 0x000fe20000000016 */
[----:B0-----:R-:W-:-:S04]  /*0830*/  IMAD.WIDE.U32 R24, R25, 0x4, R2 ;  /* 0x0000000419187825 */ /* 0x001fc800078e0002 */
[--C-:B------:R-:W-:Y:S02]  /*0840*/  IMAD.WIDE.U32 R22, R19, 0x4, R2.reuse ;  /* 0x0000000413167825 */ /* 0x100fe400078e0002 */
[----:B------:R-:W2:Y:S02]  /*0850*/  LDG.E R24, desc[UR4][R24.64] ;  /* 0x0000000418187981 */ /* 0x000ea4000c1e1900 */
[----:B------:R-:W-:Y:S02]  /*0860*/  IMAD.WIDE.U32 R28, R27, 0x4, R2 ;  /* 0x000000041b1c7825 */ /* 0x000fe400078e0002 */
[----:B------:R-:W3:Y:S04]  /*0870*/  LDG.E R23, desc[UR4][R22.64] ;  /* 0x0000000416177981 */ /* 0x000ee8000c1e1900 */
[----:B------:R-:W4:Y:S01]  /*0880*/  LDG.E R28, desc[UR4][R28.64] ;  /* 0x000000041c1c7981 */ /* 0x000f22000c1e1900 */
[----:B------:R-:W0:Y:S01]  /*0890*/  MUFU.EX2 R19, R30 ;  /* 0x0000001e00137308 */ /* 0x000e220000000800 */
[----:B------:R-:W-:-:S02]  /*08a0*/  IMAD.SHL.U32 R0, R0, 0x800000, RZ ;  /* 0x0080000000007824 */ /* 0x000fc400078e00ff */
[----:B------:R-:W-:-:S04]  /*08b0*/  IMAD.WIDE.U32 R2, R20, 0x4, R2 ;  /* 0x0000000414027825 */ /* 0x000fc800078e0002 */
[----:B0-----:R-:W-:Y:S01]  /*08c0*/  FMUL R0, R0, R19 ;  /* 0x0000001300007220 */ /* 0x001fe20000400000 */
[----:B--2---:R-:W-:-:S04]  /*08d0*/  FMUL R21, R21, R24 ;  /* 0x0000001815157220 */ /* 0x004fc80000400000 */
[----:B---3--:R-:W-:-:S04]  /*08e0*/  FFMA R21, R26, R23, R21 ;  /* 0x000000171a157223 */ /* 0x008fc80000000015 */
[----:B----4-:R-:W-:-:S05]  /*08f0*/  FFMA R21, R0, R28, R21 ;  /* 0x0000001c00157223 */ /* 0x010fca0000000015 */
[----:B------:R3:W-:Y:S02]  /*0900*/  STG.E desc[UR4][R2.64], R21 ;  /* 0x0000001502007986 */ /* 0x0007e4000c101904 */
.L_x_4:
[----:B--2---:R-:W-:Y:S05]  /*0910*/  BSYNC.RECONVERGENT B0 ;  /* 0x0000000000007941 */ /* 0x004fea0003800200 */
.L_x_3:
[----:B------:R-:W-:Y:S01]  /*0920*/  BAR.SYNC.DEFER_BLOCKING 0x0 ;  /* 0x0000000000007b1d */ /* 0x000fe20000010000 */
[----:B------:R-:W-:-:S05]  /*0930*/  IADD3 R16, PT, PT, R16, -0x1, RZ ;  /* 0xffffffff10107810 */ /* 0x000fca0007ffe0ff */
[----:B------:R-:W-:Y:S05]  /*0940*/  @P2 BRA `(.L_x_11) ;  /* 0xfffffff400f82947 */ /* 0x000fea000383ffff */
[----:B------:R-:W-:Y:S05]  /*0950*/  EXIT ;  /* 0x000000000000794d */ /* 0x000fea0003800000 */
        .weak           $__internal_0_$__cuda_sm3x_div_rn_noftz_f32_slowpath
        .type           $__internal_0_$__cuda_sm3x_div_rn_noftz_f32_slowpath,@function
        .size           $__internal_0_$__cuda_sm3x_div_rn_noftz_f32_slowpath,(.L_x_77 - $__internal_0_$__cuda_sm3x_div_rn_noftz_f32_slowpath)
$__internal_0_$__cuda_sm3x_div_rn_noftz_f32_slowpath:
[----:B------:R-:W-:Y:S01]  /*0960*/  SHF.R.U32.HI R28, RZ, 0x17, R0 ;  /* 0x00000017ff1c7819 */ /* 0x000fe20000011600 */
[----:B------:R-:W-:Y:S01]  /*0970*/  BSSY.RECONVERGENT B2, `(.L_x_12) ;  /* 0x0000063000027945 */ /* 0x000fe20003800200 */
[----:B------:R-:W-:Y:S02]  /*0980*/  SHF.R.U32.HI R2, RZ, 0x17, R3 ;  /* 0x00000017ff027819 */ /* 0x000fe40000011603 */
[----:B------:R-:W-:Y:S02]  /*0990*/  LOP3.LUT R28, R28, 0xff, RZ, 0xc0, !PT ;  /* 0x000000ff1c1c7812 */ /* 0x000fe400078ec0ff */
[----:B------:R-:W-:Y:S02]  /*09a0*/  LOP3.LUT R29, R2, 0xff, RZ, 0xc0, !PT ;  /* 0x000000ff021d7812 */ /* 0x000fe400078ec0ff */
[----:B------:R-:W-:Y:S02]  /*09b0*/  IADD3 R30, PT, PT, R28, -0x1, RZ ;  /* 0xffffffff1c1e7810 */ /* 0x000fe40007ffe0ff */
[----:B------:R-:W-:Y:S01]  /*09c0*/  MOV R2, R0 ;  /* 0x0000000000027202 */ /* 0x000fe20000000f00 */
[----:B------:R-:W-:Y:S01]  /*09d0*/  VIADD R31, R29, 0xffffffff ;  /* 0xffffffff1d1f7836 */ /* 0x000fe20000000000 */
[----:B------:R-:W-:-:S04]  /*09e0*/  ISETP.GT.U32.AND P0, PT, R30, 0xfd, PT ;  /* 0x000000fd1e00780c */ /* 0x000fc80003f04070 */
[----:B------:R-:W-:-:S13]  /*09f0*/  ISETP.GT.U32.OR P0, PT, R31, 0xfd, P0 ;  /* 0x000000fd1f00780c */ /* 0x000fda0000704470 */
[----:B------:R-:W-:Y:S01]  /*0a00*/  @!P0 MOV R23, RZ ;  /* 0x000000ff00178202 */ /* 0x000fe20000000f00 */
[----:B------:R-:W-:Y:S06]  /*0a10*/  @!P0 BRA `(.L_x_13) ;  /* 0x00000000005c8947 */ /* 0x000fec0003800000 */
[----:B------:R-:W-:Y:S02]  /*0a20*/  FSETP.GTU.FTZ.AND P0, PT, |R3|, +INF , PT ;  /* 0x7f8000000300780b */ /* 0x000fe40003f1c200 */
[----:B------:R-:W-:-:S04]  /*0a30*/  FSETP.GTU.FTZ.AND P1, PT, |R0|, +INF , PT ;  /* 0x7f8000000000780b */ /* 0x000fc80003f3c200 */
[----:B------:R-:W-:-:S13]  /*0a40*/  PLOP3.LUT P0, PT, P0, P1, PT, 0xf8, 0x8f ;  /* 0x00000000008f781c */ /* 0x000fda0000703f70 */
[----:B------:R-:W-:Y:S05]  /*0a50*/  @P0 BRA `(.L_x_14) ;  /* 0x00000004004c0947 */ /* 0x000fea0003800000 */
[----:B------:R-:W-:-:S13]  /*0a60*/  LOP3.LUT P0, RZ, R2, 0x7fffffff, R3, 0xc8, !PT ;  /* 0x7fffffff02ff7812 */ /* 0x000fda000780c803 */
[----:B------:R-:W-:Y:S05]  /*0a70*/  @!P0 BRA `(.L_x_15) ;  /* 0x00000004003c8947 */ /* 0x000fea0003800000 */
[C---:B------:R-:W-:Y:S02]  /*0a80*/  FSETP.NEU.FTZ.AND P3, PT, |R3|.reuse, +INF , PT ;  /* 0x7f8000000300780b */ /* 0x040fe40003f7d200 */
[----:B------:R-:W-:Y:S02]  /*0a90*/  FSETP.NEU.FTZ.AND P1, PT, |R0|, +INF , PT ;  /* 0x7f8000000000780b */ /* 0x000fe40003f3d200 */
[----:B------:R-:W-:-:S11]  /*0aa0*/  FSETP.NEU.FTZ.AND P0, PT, |R3|, +INF , PT ;  /* 0x7f8000000300780b */ /* 0x000fd60003f1d200 */
[----:B------:R-:W-:Y:S05]  /*0ab0*/  @!P1 BRA !P3, `(.L_x_15) ;  /* 0x00000004002c9947 */ /* 0x000fea0005800000 */
[----:B------:R-:W-:-:S04]  /*0ac0*/  LOP3.LUT P3, RZ, R3, 0x7fffffff, RZ, 0xc0, !PT ;  /* 0x7fffffff03ff7812 */ /* 0x000fc8000786c0ff */
[----:B------:R-:W-:-:S13]  /*0ad0*/  PLOP3.LUT P1, PT, P1, P3, PT, 0x2f, 0xf2 ;  /* 0x0000000000f2781c */ /* 0x000fda0000f26577 */
[----:B------:R-:W-:Y:S05]  /*0ae0*/  @P1 BRA `(.L_x_16) ;  /* 0x0000000400181947 */ /* 0x000fea0003800000 */
[----:B------:R-:W-:-:S04]  /*0af0*/  LOP3.LUT P1, RZ, R2, 0x7fffffff, RZ, 0xc0, !PT ;  /* 0x7fffffff02ff7812 */ /* 0x000fc8000782c0ff */
[----:B------:R-:W-:-:S13]  /*0b00*/  PLOP3.LUT P0, PT, P0, P1, PT, 0x2f, 0xf2 ;  /* 0x0000000000f2781c */ /* 0x000fda0000702577 */
[----:B------:R-:W-:Y:S05]  /*0b10*/  @P0 BRA `(.L_x_17) ;  /* 0x0000000400000947 */ /* 0x000fea0003800000 */
[----:B------:R-:W-:Y:S02]  /*0b20*/  ISETP.GE.AND P0, PT, R31, RZ, PT ;  /* 0x000000ff1f00720c */ /* 0x000fe40003f06270 */
[----:B------:R-:W-:-:S11]  /*0b30*/  ISETP.GE.AND P1, PT, R30, RZ, PT ;  /* 0x000000ff1e00720c */ /* 0x000fd60003f26270 */
[----:B------:R-:W-:Y:S01]  /*0b40*/  @P0 IMAD.MOV.U32 R23, RZ, RZ, RZ ;  /* 0x000000ffff170224 */ /* 0x000fe200078e00ff */
[----:B------:R-:W-:Y:S01]  /*0b50*/  @!P0 MOV R23, 0xffffffc0 ;  /* 0xffffffc000178802 */ /* 0x000fe20000000f00 */
[----:B------:R-:W-:Y:S01]  /*0b60*/  @!P0 FFMA R3, R3, 1.84467440737095516160e+19, RZ ;  /* 0x5f80000003038823 */ /* 0x000fe200000000ff */
[----:B------:R-:W-:Y:S02]  /*0b70*/  @!P1 FFMA R2, R0, 1.84467440737095516160e+19, RZ ;  /* 0x5f80000000029823 */ /* 0x000fe400000000ff */
[----:B------:R-:W-:-:S07]  /*0b80*/  @!P1 IADD3 R23, PT, PT, R23, 0x40, RZ ;  /* 0x0000004017179810 */ /* 0x000fce0007ffe0ff */
.L_x_13:
[----:B------:R-:W-:Y:S01]  /*0b90*/  LEA R31, R28, 0xc0800000, 0x17 ;  /* 0xc08000001c1f7811 */ /* 0x000fe200078eb8ff */
[----:B------:R-:W-:Y:S01]  /*0ba0*/  VIADD R29, R29, 0xffffff81 ;  /* 0xffffff811d1d7836 */ /* 0x000fe20000000000 */
[----:B------:R-:W-:Y:S02]  /*0bb0*/  BSSY.RECONVERGENT B3, `(.L_x_18) ;  /* 0x0000035000037945 */ /* 0x000fe40003800200 */
[----:B------:R-:W-:Y:S01]  /*0bc0*/  IADD3 R31, PT, PT, -R31, R2, RZ ;  /* 0x000000021f1f7210 */ /* 0x000fe20007ffe1ff */
[C---:B------:R-:W-:Y:S01]  /*0bd0*/  IMAD R2, R29.reuse, -0x800000, R3 ;  /* 0xff8000001d027824 */ /* 0x040fe200078e0203 */
[----:B------:R-:W-:Y:S02]  /*0be0*/  IADD3 R30, PT, PT, R29, 0x7f, -R28 ;  /* 0x0000007f1d1e7810 */ /* 0x000fe40007ffe81c */
[----:B------:R-:W0:Y:S01]  /*0bf0*/  MUFU.RCP R28, R31 ;  /* 0x0000001f001c7308 */ /* 0x000e220000001000 */
[----:B------:R-:W-:Y:S01]  /*0c00*/  FADD.FTZ R29, -R31, -RZ ;  /* 0x800000ff1f1d7221 */ /* 0x000fe20000010100 */
[----:B------:R-:W-:-:S03]  /*0c10*/  IADD3 R3, PT, PT, R30, R23, RZ ;  /* 0x000000171e037210 */ /* 0x000fc60007ffe0ff */
[----:B0-----:R-:W-:-:S04]  /*0c20*/  FFMA R23, R28, R29, 1 ;  /* 0x3f8000001c177423 */ /* 0x001fc8000000001d */
[----:B------:R-:W-:-:S04]  /*0c30*/  FFMA R23, R28, R23, R28 ;  /* 0x000000171c177223 */ /* 0x000fc8000000001c */
[----:B------:R-:W-:-:S04]  /*0c40*/  FFMA R30, R2, R23, RZ ;  /* 0x00000017021e7223 */ /* 0x000fc800000000ff */
[----:B------:R-:W-:-:S04]  /*0c50*/  FFMA R28, R29, R30, R2 ;  /* 0x0000001e1d1c7223 */ /* 0x000fc80000000002 */
[----:B------:R-:W-:-:S04]  /*0c60*/  FFMA R30, R23, R28, R30 ;  /* 0x0000001c171e7223 */ /* 0x000fc8000000001e */
[----:B------:R-:W-:-:S04]  /*0c70*/  FFMA R29, R29, R30, R2 ;  /* 0x0000001e1d1d7223 */ /* 0x000fc80000000002 */
[----:B------:R-:W-:-:S05]  /*0c80*/  FFMA R2, R23, R29, R30 ;  /* 0x0000001d17027223 */ /* 0x000fca000000001e */
[----:B------:R-:W-:-:S04]  /*0c90*/  SHF.R.U32.HI R28, RZ, 0x17, R2 ;  /* 0x00000017ff1c7819 */ /* 0x000fc80000011602 */
[----:B------:R-:W-:-:S05]  /*0ca0*/  LOP3.LUT R28, R28, 0xff, RZ, 0xc0, !PT ;  /* 0x000000ff1c1c7812 */ /* 0x000fca00078ec0ff */
[----:B------:R-:W-:-:S05]  /*0cb0*/  IMAD.IADD R28, R28, 0x1, R3 ;  /* 0x000000011c1c7824 */ /* 0x000fca00078e0203 */
[----:B------:R-:W-:-:S04]  /*0cc0*/  IADD3 R31, PT, PT, R28, -0x1, RZ ;  /* 0xffffffff1c1f7810 */ /* 0x000fc80007ffe0ff */
[----:B------:R-:W-:-:S13]  /*0cd0*/  ISETP.GE.U32.AND P0, PT, R31, 0xfe, PT ;  /* 0x000000fe1f00780c */ /* 0x000fda0003f06070 */
[----:B------:R-:W-:Y:S05]  /*0ce0*/  @!P0 BRA `(.L_x_19) ;  /* 0x0000000000808947 */ /* 0x000fea0003800000 */
[----:B------:R-:W-:-:S13]  /*0cf0*/  ISETP.GT.AND P0, PT, R28, 0xfe, PT ;  /* 0x000000fe1c00780c */ /* 0x000fda0003f04270 */
[----:B------:R-:W-:Y:S05]  /*0d00*/  @P0 BRA `(.L_x_20) ;  /* 0x00000000006c0947 */ /* 0x000fea0003800000 */
[----:B------:R-:W-:-:S13]  /*0d10*/  ISETP.GE.AND P0, PT, R28, 0x1, PT ;  /* 0x000000011c00780c */ /* 0x000fda0003f06270 */
[----:B------:R-:W-:Y:S05]  /*0d20*/  @P0 BRA `(.L_x_21) ;  /* 0x0000000000740947 */ /* 0x000fea0003800000 */
[----:B------:R-:W-:Y:S02]  /*0d30*/  ISETP.GE.AND P0, PT, R28, -0x18, PT ;  /* 0xffffffe81c00780c */ /* 0x000fe40003f06270 */
[----:B------:R-:W-:-:S11]  /*0d40*/  LOP3.LUT R2, R2, 0x80000000, RZ, 0xc0, !PT ;  /* 0x8000000002027812 */ /* 0x000fd600078ec0ff */
[----:B------:R-:W-:Y:S05]  /*0d50*/  @!P0 BRA `(.L_x_21) ;  /* 0x0000000000688947 */ /* 0x000fea0003800000 */
[CCC-:B------:R-:W-:Y:S01]  /*0d60*/  FFMA.RP R3, R23.reuse, R29.reuse, R30.reuse ;  /* 0x0000001d17037223 */ /* 0x1c0fe2000000801e */
[CCC-:B------:R-:W-:Y:S01]  /*0d70*/  FFMA.RM R32, R23.reuse, R29.reuse, R30.reuse ;  /* 0x0000001d17207223 */ /* 0x1c0fe2000000401e */
[----:B------:R-:W-:Y:S01]  /*0d80*/  FFMA.RZ R23, R23, R29, R30 ;  /* 0x0000001d17177223 */ /* 0x000fe2000000c01e */
[C---:B------:R-:W-:Y:S02]  /*0d90*/  IADD3 R30, PT, PT, R28.reuse, 0x20, RZ ;  /* 0x000000201c1e7810 */ /* 0x040fe40007ffe0ff */
[C---:B------:R-:W-:Y:S02]  /*0da0*/  ISETP.NE.AND P3, PT, R28.reuse, RZ, PT ;  /* 0x000000ff1c00720c */ /* 0x040fe40003f65270 */
[----:B------:R-:W-:Y:S02]  /*0db0*/  LOP3.LUT R23, R23, 0x7fffff, RZ, 0xc0, !PT ;  /* 0x007fffff17177812 */ /* 0x000fe400078ec0ff */
[----:B------:R-:W-:Y:S01]  /*0dc0*/  ISETP.NE.AND P1, PT, R28, RZ, PT ;  /* 0x000000ff1c00720c */ /* 0x000fe20003f25270 */
[----:B------:R-:W-:Y:S01]  /*0dd0*/  IMAD.MOV R28, RZ, RZ, -R28 ;  /* 0x000000ffff1c7224 */ /* 0x000fe200078e0a1c */
[----:B------:R-:W-:-:S02]  /*0de0*/  LOP3.LUT R23, R23, 0x800000, RZ, 0xfc, !PT ;  /* 0x0080000017177812 */ /* 0x000fc400078efcff */
[----:B------:R-:W-:Y:S02]  /*0df0*/  FSETP.NEU.FTZ.AND P0, PT, R3, R32, PT ;  /* 0x000000200300720b */ /* 0x000fe40003f1d000 */
[----:B------:R-:W-:Y:S02]  /*0e00*/  SHF.L.U32 R30, R23, R30, RZ ;  /* 0x0000001e171e7219 */ /* 0x000fe400000006ff */
[----:B------:R-:W-:Y:S02]  /*0e10*/  SEL R28, R28, RZ, P3 ;  /* 0x000000ff1c1c7207 */ /* 0x000fe40001800000 */
[----:B------:R-:W-:Y:S02]  /*0e20*/  ISETP.NE.AND P1, PT, R30, RZ, P1 ;  /* 0x000000ff1e00720c */ /* 0x000fe40000f25270 */
[----:B------:R-:W-:Y:S02]  /*0e30*/  SHF.R.U32.HI R28, RZ, R28, R23 ;  /* 0x0000001cff1c7219 */ /* 0x000fe40000011617 */
[----:B------:R-:W-:-:S02]  /*0e40*/  PLOP3.LUT P0, PT, P0, P1, PT, 0xf8, 0x8f ;  /* 0x00000000008f781c */ /* 0x000fc40000703f70 */
[----:B------:R-:W-:Y:S02]  /*0e50*/  SHF.R.U32.HI R30, RZ, 0x1, R28 ;  /* 0x00000001ff1e7819 */ /* 0x000fe4000001161c */
[----:B------:R-:W-:-:S04]  /*0e60*/  SEL R3, RZ, 0x1, !P0 ;  /* 0x00000001ff037807 */ /* 0x000fc80004000000 */
[----:B------:R-:W-:-:S04]  /*0e70*/  LOP3.LUT R3, R3, 0x1, R30, 0xf8, !PT ;  /* 0x0000000103037812 */ /* 0x000fc800078ef81e */
[----:B------:R-:W-:-:S04]  /*0e80*/  LOP3.LUT R3, R3, R28, RZ, 0xc0, !PT ;  /* 0x0000001c03037212 */ /* 0x000fc800078ec0ff */
[----:B------:R-:W-:-:S04]  /*0e90*/  IADD3 R3, PT, PT, R30, R3, RZ ;  /* 0x000000031e037210 */ /* 0x000fc80007ffe0ff */
[----:B------:R-:W-:Y:S01]  /*0ea0*/  LOP3.LUT R2, R3, R2, RZ, 0xfc, !PT ;  /* 0x0000000203027212 */ /* 0x000fe200078efcff */
[----:B------:R-:W-:Y:S06]  /*0eb0*/  BRA `(.L_x_21) ;  /* 0x0000000000107947 */ /* 0x000fec0003800000 */
.L_x_20:
[----:B------:R-:W-:-:S04]  /*0ec0*/  LOP3.LUT R2, R2, 0x80000000, RZ, 0xc0, !PT ;  /* 0x8000000002027812 */ /* 0x000fc800078ec0ff */
[----:B------:R-:W-:Y:S01]  /*0ed0*/  LOP3.LUT R2, R2, 0x7f800000, RZ, 0xfc, !PT ;  /* 0x7f80000002027812 */ /* 0x000fe200078efcff */
[----:B------:R-:W-:Y:S06]  /*0ee0*/  BRA `(.L_x_21) ;  /* 0x0000000000047947 */ /* 0x000fec0003800000 */
.L_x_19:
[----:B------:R-:W-:-:S07]  /*0ef0*/  LEA R2, R3, R2, 0x17 ;  /* 0x0000000203027211 */ /* 0x000fce00078eb8ff */
.L_x_21:
[----:B------:R-:W-:Y:S05]  /*0f00*/  BSYNC.RECONVERGENT B3 ;  /* 0x0000000000037941 */ /* 0x000fea0003800200 */
.L_x_18:
[----:B------:R-:W-:Y:S05]  /*0f10*/  BRA `(.L_x_22) ;  /* 0x0000000000207947 */ /* 0x000fea0003800000 */
.L_x_17:
[----:B------:R-:W-:-:S04]  /*0f20*/  LOP3.LUT R2, R2, 0x80000000, R3, 0x48, !PT ;  /* 0x8000000002027812 */ /* 0x000fc800078e4803 */
[----:B------:R-:W-:Y:S01]  /*0f30*/  LOP3.LUT R2, R2, 0x7f800000, RZ, 0xfc, !PT ;  /* 0x7f80000002027812 */ /* 0x000fe200078efcff */
[----:B------:R-:W-:Y:S06]  /*0f40*/  BRA `(.L_x_22) ;  /* 0x0000000000147947 */ /* 0x000fec0003800000 */
.L_x_16:
[----:B------:R-:W-:Y:S01]  /*0f50*/  LOP3.LUT R2, R2, 0x80000000, R3, 0x48, !PT ;  /* 0x8000000002027812 */ /* 0x000fe200078e4803 */
[----:B------:R-:W-:Y:S06]  /*0f60*/  BRA `(.L_x_22) ;  /* 0x00000000000c7947 */ /* 0x000fec0003800000 */
.L_x_15:
[----:B------:R-:W0:Y:S01]  /*0f70*/  MUFU.RSQ R2, -QNAN ;  /* 0xffc0000000027908 */ /* 0x000e220000001400 */
[----:B------:R-:W-:Y:S05]  /*0f80*/  BRA `(.L_x_22) ;  /* 0x0000000000047947 */ /* 0x000fea0003800000 */
.L_x_14:
[----:B------:R-:W-:-:S07]  /*0f90*/  FADD.FTZ R2, R3, R0 ;  /* 0x0000000003027221 */ /* 0x000fce0000010000 */
.L_x_22:
[----:B------:R-:W-:Y:S05]  /*0fa0*/  BSYNC.RECONVERGENT B2 ;  /* 0x0000000000027941 */ /* 0x000fea0003800200 */
.L_x_12:
[----:B------:R-:W-:Y:S02]  /*0fb0*/  HFMA2 R3, -RZ, RZ, 0, 0 ;  /* 0x00000000ff037431 */ /* 0x000fe400000001ff */
[----:B0-----:R-:W-:Y:S01]  /*0fc0*/  IMAD.MOV.U32 R29, RZ, RZ, R2 ;  /* 0x000000ffff1d7224 */ /* 0x001fe200078e0002 */
[----:B------:R-:W-:-:S04]  /*0fd0*/  MOV R2, R22 ;  /* 0x0000001600027202 */ /* 0x000fc80000000f00 */
[----:B------:R-:W-:Y:S05]  /*0fe0*/  RET.REL.NODEC R2 `(_Z25softdtw_grad_naive_kernelPfS_S_jjf) ;  /* 0xfffffff002047950 */ /* 0x000fea0003c3ffff */
.L_x_23:
        /* <DEDUP_REMOVED lines=9> */
.L_x_77:


//--------------------- .text._Z26softdtw_naive_kernel_multiPfS_S_jjjf --------------------------
	.section	.text._Z26softdtw_naive_kernel_multiPfS_S_jjjf,"ax",@progbits
	.align	128
        .global         _Z26softdtw_naive_kernel_multiPfS_S_jjjf
        .type           _Z26softdtw_naive_kernel_multiPfS_S_jjjf,@function
        .size           _Z26softdtw_naive_kernel_multiPfS_S_jjjf,(.L_x_78 - _Z26softdtw_naive_kernel_multiPfS_S_jjjf)
        .other          _Z26softdtw_naive_kernel_multiPfS_S_jjjf,@"STO_CUDA_ENTRY STV_DEFAULT"
_Z26softdtw_naive_kernel_multiPfS_S_jjjf:
.text._Z26softdtw_naive_kernel_multiPfS_S_jjjf:
[----:B------:R-:W-:Y:S01]  /*0000*/  LDC R1, c[0x0][0x37c] ;  /* 0x0000df00ff017b82 */ /* 0x000fe20000000800 */
[----:B------:R-:W0:Y:S07]  /*0010*/  S2R R22, SR_CTAID.X ;  /* 0x0000000000167919 */ /* 0x000e2e0000002500 */
[----:B------:R-:W0:Y:S01]  /*0020*/  LDC R3, c[0x0][0x39c] ;  /* 0x0000e700ff037b82 */ /* 0x000e220000000800 */
[----:B------:R-:W1:Y:S01]  /*0030*/  LDCU UR4, c[0x0][0x3a0] ;  /* 0x00007400ff0477ac */ /* 0x000e620008000800 */
[----:B------:R-:W2:Y:S01]  /*0040*/  S2R R23, SR_TID.X ;  /* 0x0000000000177919 */ /* 0x000ea20000002100 */
[----:B------:R-:W3:Y:S05]  /*0050*/  LDCU UR5, c[0x0][0x360] ;  /* 0x00006c00ff0577ac */ /* 0x000eea0008000800 */
[----:B------:R-:W4:Y:S01]  /*0060*/  LDC R21, c[0x0][0x3a4] ;  /* 0x0000e900ff157b82 */ /* 0x000f220000000800 */
[----:B------:R-:W0:Y:S01]  /*0070*/  LDCU.64 UR10, c[0x0][0x358] ;  /* 0x00006b00ff0a77ac */ /* 0x000e220008000a00 */
[----:B------:R-:W0:Y:S06]  /*0080*/  LDCU UR13, c[0x0][0x3a4] ;  /* 0x00007480ff0d77ac */ /* 0x000e2c0008000800 */
[----:B------:R-:W4:Y:S01]  /*0090*/  LDC.64 R10, c[0x0][0x388] ;  /* 0x0000e200ff0a7b82 */ /* 0x000f220000000a00 */
[----:B------:R-:W0:Y:S01]  /*00a0*/  LDCU UR9, c[0x0][0x3a0] ;  /* 0x00007400ff0977ac */ /* 0x000e220008000800 */
[----:B-1----:R-:W-:Y:S01]  /*00b0*/  UIADD3 UR6, UPT, UPT, UR4, 0x2, URZ ;  /* 0x0000000204067890 */ /* 0x002fe2000fffe0ff */
[----:B------:R-:W1:Y:S05]  /*00c0*/  LDCU UR12, c[0x0][0x39c] ;  /* 0x00007380ff0c77ac */ /* 0x000e6a0008000800 */
[----:B------:R-:W1:Y:S01]  /*00d0*/  LDC.64 R8, c[0x0][0x380] ;  /* 0x0000e000ff087b82 */ /* 0x000e620000000a00 */
[----:B------:R-:W-:-:S02]  /*00e0*/  UIADD3 UR4, UPT, UPT, UR4, -0x1, URZ ;  /* 0xffffffff04047890 */ /* 0x000fc4000fffe0ff */
[----:B---3--:R-:W-:Y:S01]  /*00f0*/  ULEA UR5, -UR5, URZ, 0x1 ;  /* 0x000000ff05057291 */ /* 0x008fe2000f8e09ff */
[----:B0-----:R-:W-:-:S04]  /*0100*/  IMAD R18, R22, R3, RZ ;  /* 0x0000000316127224 */ /* 0x001fc800078e02ff */
[----:B------:R-:W0:Y:S01]  /*0110*/  LDC.64 R6, c[0x0][0x388] ;  /* 0x0000e200ff067b82 */ /* 0x000e220000000a00 */
[----:B------:R-:W-:Y:S01]  /*0120*/  UMOV UR7, 0x1 ;  /* 0x0000000100077882 */ /* 0x000fe20000000000 */
[----:B--2---:R-:W-:Y:S02]  /*0130*/  IADD3 R24, PT, PT, -R23, RZ, RZ ;  /* 0x000000ff17187210 */ /* 0x004fe40007ffe1ff */
[----:B------:R-:W-:Y:S01]  /*0140*/  LEA R20, R22, R18, 0x1 ;  /* 0x0000001216147211 */ /* 0x000fe200078e08ff */
[----:B------:R-:W-:-:S04]  /*0150*/  IMAD.IADD R18, R18, 0x1, R23 ;  /* 0x0000000112127824 */ /* 0x000fc800078e0217 */
[----:B------:R-:W-:-:S04]  /*0160*/  IMAD R20, R20, UR6, RZ ;  /* 0x0000000614147c24 */ /* 0x000fc8000f8e02ff */
[----:B------:R-:W-:-:S05]  /*0170*/  IMAD R19, R23, UR6, R20 ;  /* 0x0000000617137c24 */ /* 0x000fca000f8e0214 */
[----:B----4-:R-:W-:-:S07]  /*0180*/  IADD3 R16, PT, PT, R19, UR6, RZ ;  /* 0x0000000613107c10 */ /* 0x010fce000fffe0ff */
.L_x_32:
[----:B------:R-:W-:Y:S01]  /*0190*/  VIMNMX.U32 R17, PT, PT, R24, UR4, PT ;  /* 0x0000000418117c48 */ /* 0x000fe2000bfe0000 */
[----:B------:R-:W-:Y:S01]  /*01a0*/  UIADD3 UR8, UPT, UPT, UR7, -0x1, URZ ;  /* 0xffffffff07087890 */ /* 0x000fe2000fffe0ff */
[----:B------:R-:W-:Y:S01]  /*01b0*/  BSSY.RECONVERGENT B0, `(.L_x_24) ;  /* 0x000007c000007945 */ /* 0x000fe20003800200 */
[----:B------:R-:W-:Y:S01]  /*01c0*/  UIADD3 UR5, UPT, UPT, UR5, 0x1, URZ ;  /* 0x0000000105057890 */ /* 0x000fe2000fffe0ff */
[C---:B------:R-:W-:Y:S02]  /*01d0*/  ISETP.GE.U32.AND P0, PT, R17.reuse, UR9, PT ;  /* 0x0000000911007c0c */ /* 0x040fe4000bf06070 */
[----:B------:R-:W-:Y:S01]  /*01e0*/  IADD3 R0, PT, PT, R17, R23, RZ ;  /* 0x0000001711007210 */ /* 0x000fe20007ffe0ff */
[----:B------:R-:W-:Y:S01]  /*01f0*/  UISETP.NE.AND UP0, UPT, UR5, -0x1, UPT ;  /* 0xffffffff0500788c */ /* 0x000fe2000bf05270 */
[----:B-1----:R-:W-:-:S04]  /*0200*/  ISETP.GE.U32.OR P0, PT, R23, UR12, P0 ;  /* 0x0000000c17007c0c */ /* 0x002fc80008706470 */
[----:B------:R-:W-:-:S13]  /*0210*/  ISETP.NE.OR P0, PT, R0, UR8, P0 ;  /* 0x0000000800007c0c */ /* 0x000fda0008705670 */
[----:B------:R-:W-:Y:S05]  /*0220*/  @P0 BRA `(.L_x_25) ;  /* 0x0000000400d00947 */ /* 0x000fea0003800000 */
[----:B------:R-:W-:-:S05]  /*0230*/  IMAD.IADD R15, R19, 0x1, R17 ;  /* 0x00000001130f7824 */ /* 0x000fca00078e0211 */
[----:B------:R-:W-:-:S05]  /*0240*/  IADD3 R27, PT, PT, R15, 0x1, RZ ;  /* 0x000000010f1b7810 */ /* 0x000fca0007ffe0ff */
[----:B0-----:R-:W-:-:S05]  /*0250*/  IMAD.WIDE.U32 R26, R27, 0x4, R6 ;  /* 0x000000041b1a7825 */ /* 0x001fca00078e0006 */
[----:B------:R-:W2:Y:S01]  /*0260*/  LDG.E R3, desc[UR10][R26.64] ;  /* 0x0000000a1a037981 */ /* 0x000ea2000c1e1900 */
[----:B------:R-:W-:Y:S01]  /*0270*/  IMAD R13, R18, UR9, R17 ;  /* 0x00000009120d7c24 */ /* 0x000fe2000f8e0211 */
[----:B------:R-:W-:Y:S01]  /*0280*/  IADD3 R17, PT, PT, R16, R17, RZ ;  /* 0x0000001110117210 */ /* 0x000fe20007ffe0ff */
[----:B------:R-:W-:-:S04]  /*0290*/  IMAD.WIDE.U32 R14, R15, 0x4, R6 ;  /* 0x000000040f0e7825 */ /* 0x000fc800078e0006 */
[----:B------:R-:W-:Y:S01]  /*02a0*/  IMAD.WIDE.U32 R12, R13, 0x4, R8 ;  /* 0x000000040d0c7825 */ /* 0x000fe200078e0008 */
[----:B------:R0:W5:Y:S03]  /*02b0*/  LDG.E R0, desc[UR10][R14.64] ;  /* 0x0000000a0e007981 */ /* 0x000166000c1e1900 */
[----:B------:R-:W-:Y:S02]  /*02c0*/  IMAD.WIDE.U32 R4, R17, 0x4, R6 ;  /* 0x0000000411047825 */ /* 0x000fe400078e0006 */
[----:B------:R0:W5:Y:S04]  /*02d0*/  LDG.E R12, desc[UR10][R12.64] ;  /* 0x0000000a0c0c7981 */ /* 0x000168000c1e1900 */
[----:B------:R0:W5:Y:S01]  /*02e0*/  LDG.E R2, desc[UR10][R4.64] ;  /* 0x0000000a04027981 */ /* 0x000162000c1e1900 */
[----:B------:R-:W1:Y:S01]  /*02f0*/  MUFU.RCP R28, -R21 ;  /* 0x80000015001c7308 */ /* 0x000e620000001000 */
[----:B------:R-:W-:Y:S01]  /*0300*/  BSSY.RECONVERGENT B1, `(.L_x_26) ;  /* 0x000000c000017945 */ /* 0x000fe20003800200 */
[----:B-1----:R-:W-:-:S04]  /*0310*/  FFMA R25, R28, R21, 1 ;  /* 0x3f8000001c197423 */ /* 0x002fc80000000015 */
[----:B------:R-:W-:Y:S02]  /*0320*/  FFMA R28, R28, R25, R28 ;  /* 0x000000191c1c7223 */ /* 0x000fe4000000001c */
[----:B--2---:R-:W1:Y:S02]  /*0330*/  FCHK P0, R3, -R21 ;  /* 0x8000001503007302 */ /* 0x004e640000000000 */
[----:B------:R-:W-:-:S04]  /*0340*/  FFMA R26, R3, R28, RZ ;  /* 0x0000001c031a7223 */ /* 0x000fc800000000ff */
[----:B------:R-:W-:-:S04]  /*0350*/  FFMA R25, R26, R21, R3 ;  /* 0x000000151a197223 */ /* 0x000fc80000000003 */
[----:B------:R-:W-:Y:S01]  /*0360*/  FFMA R25, R28, R25, R26 ;  /* 0x000000191c197223 */ /* 0x000fe2000000001a */
[----:B01----:R-:W-:Y:S06]  /*0370*/  @!P0 BRA `(.L_x_27) ;  /* 0x0000000000108947 */ /* 0x003fec0003800000 */
[----:B------:R-:W-:Y:S01]  /*0380*/  FADD R4, -R21, -RZ ;  /* 0x800000ff15047221 */ /* 0x000fe20000000100 */
[----:B------:R-:W-:-:S07]  /*0390*/  MOV R13, 0x3b0 ;  /* 0x000003b0000d7802 */ /* 0x000fce0000000f00 */
[----:B-----5:R-:W-:Y:S05]  /*03a0*/  CALL.REL.NOINC `($__internal_1_$__cuda_sm3x_div_rn_noftz_f32_slowpath) ;  /* 0x0000000400b87944 */ /* 0x020fea0003c00000 */
[----:B------:R-:W-:-:S07]  /*03b0*/  IMAD.MOV.U32 R25, RZ, RZ, R3 ;  /* 0x000000ffff197224 */ /* 0x000fce00078e0003 */
.L_x_27:
[----:B------:R-:W-:Y:S05]  /*03c0*/  BSYNC.RECONVERGENT B1 ;  /* 0x0000000000017941 */ /* 0x000fea0003800200 */
.L_x_26:
[----:B------:R-:W0:Y:S01]  /*03d0*/  MUFU.RCP R4, -R21 ;  /* 0x8000001500047308 */ /* 0x000e220000001000 */
[----:B------:R-:W-:Y:S07]  /*03e0*/  BSSY.RECONVERGENT B1, `(.L_x_28) ;  /* 0x000000d000017945 */ /* 0x000fee0003800200 */
[----:B-----5:R-:W1:Y:S01]  /*03f0*/  FCHK P0, R2, -R21 ;  /* 0x8000001502007302 */ /* 0x020e620000000000 */
[----:B0-----:R-:W-:-:S04]  /*0400*/  FFMA R3, R4, R21, 1 ;  /* 0x3f80000004037423 */ /* 0x001fc80000000015 */
[----:B------:R-:W-:-:S04]  /*0410*/  FFMA R4, R4, R3, R4 ;  /* 0x0000000304047223 */ /* 0x000fc80000000004 */
[----:B------:R-:W-:-:S04]  /*0420*/  FFMA R3, R2, R4, RZ ;  /* 0x0000000402037223 */ /* 0x000fc800000000ff */
[----:B------:R-:W-:-:S04]  /*0430*/  FFMA R14, R3, R21, R2 ;  /* 0x00000015030e7223 */ /* 0x000fc80000000002 */
[----:B------:R-:W-:Y:S01]  /*0440*/  FFMA R14, R4, R14, R3 ;  /* 0x0000000e040e7223 */ /* 0x000fe20000000003 */
[----:B-1----:R-:W-:Y:S06]  /*0450*/  @!P0 BRA `(.L_x_29) ;  /* 0x0000000000148947 */ /* 0x002fec0003800000 */
[----:B------:R-:W-:Y:S01]  /*0460*/  MOV R3, R2 ;  /* 0x0000000200037202 */ /* 0x000fe20000000f00 */
[----:B------:R-:W-:Y:S01]  /*0470*/  FADD R4, -R21, -RZ ;  /* 0x800000ff15047221 */ /* 0x000fe20000000100 */
[----:B------:R-:W-:-:S07]  /*0480*/  MOV R13, 0x4a0 ;  /* 0x000004a0000d7802 */ /* 0x000fce0000000f00 */
[----:B------:R-:W-:Y:S05]  /*0490*/  CALL.REL.NOINC `($__internal_1_$__cuda_sm3x_div_rn_noftz_f32_slowpath) ;  /* 0x00000004007c7944 */ /* 0x000fea0003c00000 */
[----:B------:R-:W-:-:S07]  /*04a0*/  MOV R14, R3 ;  /* 0x00000003000e7202 */ /* 0x000fce0000000f00 */
.L_x_29:
[----:B------:R-:W-:Y:S05]  /*04b0*/  BSYNC.RECONVERGENT B1 ;  /* 0x0000000000017941 */ /* 0x000fea0003800200 */
.L_x_28:
[----:B------:R-:W0:Y:S01]  /*04c0*/  MUFU.RCP R2, -R21 ;  /* 0x8000001500027308 */ /* 0x000e220000001000 */
[----:B------:R-:W-:Y:S07]  /*04d0*/  BSSY.RECONVERGENT B1, `(.L_x_30) ;  /* 0x000000c000017945 */ /* 0x000fee0003800200 */
[----:B------:R-:W1:Y:S01]  /*04e0*/  FCHK P0, R0, -R21 ;  /* 0x8000001500007302 */ /* 0x000e620000000000 */
[----:B0-----:R-:W-:-:S04]  /*04f0*/  FFMA R3, R2, R21, 1 ;  /* 0x3f80000002037423 */ /* 0x001fc80000000015 */
[----:B------:R-:W-:-:S04]  /*0500*/  FFMA R4, R2, R3, R2 ;  /* 0x0000000302047223 */ /* 0x000fc80000000002 */
[----:B------:R-:W-:-:S04]  /*0510*/  FFMA R3, R0, R4, RZ ;  /* 0x0000000400037223 */ /* 0x000fc800000000ff */
[----:B------:R-:W-:-:S04]  /*0520*/  FFMA R2, R3, R21, R0 ;  /* 0x0000001503027223 */ /* 0x000fc80000000000 */
[----:B------:R-:W-:Y:S01]  /*0530*/  FFMA R3, R4, R2, R3 ;  /* 0x0000000204037223 */ /* 0x000fe20000000003 */
[----:B-1----:R-:W-:Y:S06]  /*0540*/  @!P0 BRA `(.L_x_31) ;  /* 0x0000000000108947 */ /* 0x002fec0003800000 */
[----:B------:R-:W-:Y:S02]  /*0550*/  IMAD.MOV.U32 R3, RZ, RZ, R0 ;  /* 0x000000ffff037224 */ /* 0x000fe400078e0000 */
[----:B------:R-:W-:Y:S01]  /*0560*/  FADD R4, -R21, -RZ ;  /* 0x800000ff15047221 */ /* 0x000fe20000000100 */
[----:B------:R-:W-:-:S07]  /*0570*/  MOV R13, 0x590 ;  /* 0x00000590000d7802 */ /* 0x000fce0000000f00 */
[----:B------:R-:W-:Y:S05]  /*0580*/  CALL.REL.NOINC `($__internal_1_$__cuda_sm3x_div_rn_noftz_f32_slowpath) ;  /* 0x0000000400407944 */ /* 0x000fea0003c00000 */
.L_x_31:
[----:B------:R-:W-:Y:S05]  /*0590*/  BSYNC.RECONVERGENT B1 ;  /* 0x0000000000017941 */ /* 0x000fea0003800200 */
.L_x_30:
[----:B------:R-:W-:Y:S01]  /*05a0*/  HFMA2 R26, -RZ, RZ, 0.96630859375, -0.0022525787353515625 ;  /* 0x3bbb989dff1a7431 */ /* 0x000fe200000001ff */
[----:B------:R-:W-:Y:S01]  /*05b0*/  FMNMX3 R0, R25, R14, R3, !PT ;  /* 0x0000000e19007276 */ /* 0x000fe20007800003 */
[----:B------:R-:W-:Y:S01]  /*05c0*/  VIADD R17, R17, 0x1 ;  /* 0x0000000111117836 */ /* 0x000fe20000000000 */
[----:B------:R-:W-:-:S03]  /*05d0*/  MOV R5, 0x437c0000 ;  /* 0x437c000000057802 */ /* 0x000fc60000000f00 */
[C---:B------:R-:W-:Y:S01]  /*05e0*/  FADD R13, -R0.reuse, R14 ;  /* 0x0000000e000d7221 */ /* 0x040fe20000000100 */
[C---:B------:R-:W-:Y:S01]  /*05f0*/  FADD R25, -R0.reuse, R25 ;  /* 0x0000001900197221 */ /* 0x040fe20000000100 */
[----:B------:R-:W-:Y:S02]  /*0600*/  FADD R3, -R0, R3 ;  /* 0x0000000300037221 */ /* 0x000fe40000000100 */
[----:B------:R-:W-:-:S04]  /*0610*/  FFMA.SAT R2, R13, R26, 0.5 ;  /* 0x3f0000000d027423 */ /* 0x000fc8000000201a */
[----:B------:R-:W-:-:S04]  /*0620*/  FFMA.RM R2, R2, R5, 12582913 ;  /* 0x4b40000102027423 */ /* 0x000fc80000004005 */
[C---:B------:R-:W-:Y:S01]  /*0630*/  FADD R4, R2.reuse, -12583039 ;  /* 0xcb40007f02047421 */ /* 0x040fe20000000000 */
[----:B------:R-:W-:-:S03]  /*0640*/  IMAD.SHL.U32 R2, R2, 0x800000, RZ ;  /* 0x0080000002027824 */ /* 0x000fc600078e00ff */
[----:B------:R-:W-:-:S04]  /*0650*/  FFMA R4, R13, 1.4426950216293334961, -R4 ;  /* 0x3fb8aa3b0d047823 */ /* 0x000fc80000000804 */
[----:B------:R-:W-:Y:S01]  /*0660*/  FFMA R13, R13, 1.925963033500011079e-08, R4 ;  /* 0x32a570600d0d7823 */ /* 0x000fe20000000004 */
[-C--:B------:R-:W-:Y:S01]  /*0670*/  FFMA.SAT R4, R25, R26.reuse, 0.5 ;  /* 0x3f00000019047423 */ /* 0x080fe2000000201a */
[----:B------:R-:W-:-:S03]  /*0680*/  FFMA.SAT R26, R3, R26, 0.5 ;  /* 0x3f000000031a7423 */ /* 0x000fc6000000201a */
[-C--:B------:R-:W-:Y:S01]  /*0690*/  FFMA.RM R4, R4, R5.reuse, 12582913 ;  /* 0x4b40000104047423 */ /* 0x080fe20000004005 */
[----:B------:R-:W-:Y:S01]  /*06a0*/  FFMA.RM R5, R26, R5, 12582913 ;  /* 0x4b4000011a057423 */ /* 0x000fe20000004005 */
[----:B------:R-:W0:Y:S02]  /*06b0*/  MUFU.EX2 R13, R13 ;  /* 0x0000000d000d7308 */ /* 0x000e240000000800 */
[----:B------:R-:W-:Y:S01]  /*06c0*/  FADD R14, R4, -12583039 ;  /* 0xcb40007f040e7421 */ /* 0x000fe20000000000 */
[C---:B------:R-:W-:Y:S01]  /*06d0*/  FADD R26, R5.reuse, -12583039 ;  /* 0xcb40007f051a7421 */ /* 0x040fe20000000000 */
[----:B------:R-:W-:Y:S02]  /*06e0*/  SHF.L.U32 R5, R5, 0x17, RZ ;  /* 0x0000001705057819 */ /* 0x000fe400000006ff */
[----:B------:R-:W-:Y:S01]  /*06f0*/  FFMA R14, R25, 1.4426950216293334961, -R14 ;  /* 0x3fb8aa3b190e7823 */ /* 0x000fe2000000080e */
[----:B------:R-:W-:-:S03]  /*0700*/  FFMA R26, R3, 1.4426950216293334961, -R26 ;  /* 0x3fb8aa3b031a7823 */ /* 0x000fc6000000081a */
[----:B------:R-:W-:Y:S01]  /*0710*/  FFMA R14, R25, 1.925963033500011079e-08, R14 ;  /* 0x32a57060190e7823 */ /* 0x000fe2000000000e */
[----:B------:R-:W-:Y:S01]  /*0720*/  FFMA R26, R3, 1.925963033500011079e-08, R26 ;  /* 0x32a57060031a7823 */ /* 0x000fe2000000001a */
[----:B------:R-:W-:Y:S01]  /*0730*/  SHF.L.U32 R3, R4, 0x17, RZ ;  /* 0x0000001704037819 */ /* 0x000fe200000006ff */
[----:B------:R-:W-:-:S03]  /*0740*/  HFMA2 R4, -RZ, RZ, 1.5048828125, 33.21875 ;  /* 0x3e055027ff047431 */ /* 0x000fc600000001ff */
[----:B------:R-:W1:Y:S01]  /*0750*/  MUFU.EX2 R14, R14 ;  /* 0x0000000e000e7308 */ /* 0x000e620000000800 */
[----:B0-----:R-:W-:-:S07]  /*0760*/  FMUL R2, R2, R13 ;  /* 0x0000000d02027220 */ /* 0x001fce0000400000 */
[----:B------:R-:W0:Y:S01]  /*0770*/  MUFU.EX2 R26, R26 ;  /* 0x0000001a001a7308 */ /* 0x000e220000000800 */
[----:B-1----:R-:W-:-:S04]  /*0780*/  FFMA R2, R3, R14, R2 ;  /* 0x0000000e03027223 */ /* 0x002fc80000000002 */
[----:B0-----:R-:W-:-:S05]  /*0790*/  FFMA R2, R5, R26, R2 ;  /* 0x0000001a05027223 */ /* 0x001fca0000000002 */
[----:B------:R-:W-:-:S13]  /*07a0*/  FSETP.GEU.AND P0, PT, R2, 1.175494350822287508e-38, PT ;  /* 0x008000000200780b */ /* 0x000fda0003f0e000 */
[----:B------:R-:W-:-:S04]  /*07b0*/  @!P0 FMUL R2, R2, 8388608 ;  /* 0x4b00000002028820 */ /* 0x000fc80000400000 */
[----:B------:R-:W-:-:S05]  /*07c0*/  VIADD R5, R2, 0xc0d55555 ;  /* 0xc0d5555502057836 */ /* 0x000fca0000000000 */
[----:B------:R-:W-:-:S04]  /*07d0*/  LOP3.LUT R5, R5, 0xff800000, RZ, 0xc0, !PT ;  /* 0xff80000005057812 */ /* 0x000fc800078ec0ff */
[-C--:B------:R-:W-:Y:S02]  /*07e0*/  IADD3 R3, PT, PT, R2, -R5.reuse, RZ ;  /* 0x8000000502037210 */ /* 0x080fe40007ffe0ff */
[----:B------:R-:W-:-:S03]  /*07f0*/  I2FP.F32.S32 R5, R5 ;  /* 0x0000000500057245 */ /* 0x000fc60000201400 */
[----:B------:R-:W-:-:S04]  /*0800*/  FADD R3, R3, -1 ;  /* 0xbf80000003037421 */ /* 0x000fc80000000000 */
[----:B------:R-:W-:-:S04]  /*0810*/  FFMA R4, R3, -R4, 0.14084610342979431152 ;  /* 0x3e1039f603047423 */ /* 0x000fc80000000804 */
[----:B------:R-:W-:-:S04]  /*0820*/  FFMA R4, R3, R4, -0.12148627638816833496 ;  /* 0xbdf8cdcc03047423 */ /* 0x000fc80000000004 */
[----:B------:R-:W-:-:S04]  /*0830*/  FFMA R4, R3, R4, 0.13980610668659210205 ;  /* 0x3e0f295503047423 */ /* 0x000fc80000000004 */
[----:B------:R-:W-:-:S04]  /*0840*/  FFMA R4, R3, R4, -0.16684235632419586182 ;  /* 0xbe2ad8b903047423 */ /* 0x000fc80000000004 */
[----:B------:R-:W-:-:S04]  /*0850*/  FFMA R4, R3, R4, 0.20012299716472625732 ;  /* 0x3e4ced0b03047423 */ /* 0x000fc80000000004 */
[----:B------:R-:W-:-:S04]  /*0860*/  FFMA R4, R3, R4, -0.24999669194221496582 ;  /* 0xbe7fff2203047423 */ /* 0x000fc80000000004 */
[----:B------:R-:W-:-:S04]  /*0870*/  FFMA R4, R3, R4, 0.33333182334899902344 ;  /* 0x3eaaaa7803047423 */ /* 0x000fc80000000004 */
[C---:B------:R-:W-:Y:S01]  /*0880*/  FFMA R14, R3.reuse, R4, -0.5 ;  /* 0xbf000000030e7423 */ /* 0x040fe20000000004 */
[----:B------:R-:W-:Y:S02]  /*0890*/  FSEL R4, RZ, -23, P0 ;  /* 0xc1b80000ff047808 */ /* 0x000fe40000000000 */
[----:B------:R-:W-:Y:S01]  /*08a0*/  ISETP.GT.U32.AND P0, PT, R2, 0x7f7fffff, PT ;  /* 0x7f7fffff0200780c */ /* 0x000fe20003f04070 */
[----:B------:R-:W-:Y:S02]  /*08b0*/  FMUL R14, R3, R14 ;  /* 0x0000000e030e7220 */ /* 0x000fe40000400000 */
[----:B------:R-:W-:Y:S01]  /*08c0*/  FFMA R4, R5, 1.1920928955078125e-07, R4 ;  /* 0x3400000005047823 */ /* 0x000fe20000000004 */
[----:B------:R-:W-:Y:S01]  /*08d0*/  MOV R5, 0x7f800000 ;  /* 0x7f80000000057802 */ /* 0x000fe20000000f00 */
[----:B------:R-:W-:-:S04]  /*08e0*/  FFMA R3, R3, R14, R3 ;  /* 0x0000000e03037223 */ /* 0x000fc80000000003 */
[----:B------:R-:W-:-:S04]  /*08f0*/  FFMA R3, R4, 0.69314718246459960938, R3 ;  /* 0x3f31721804037823 */ /* 0x000fc80000000003 */
[C---:B------:R-:W-:Y:S01]  /*0900*/  @P0 FFMA R3, R2.reuse, R5, +INF ;  /* 0x7f80000002030423 */ /* 0x040fe20000000005 */
[----:B------:R-:W-:-:S04]  /*0910*/  FSETP.NEU.AND P0, PT, R2, RZ, PT ;  /* 0x000000ff0200720b */ /* 0x000fc80003f0d000 */
[----:B------:R-:W-:-:S05]  /*0920*/  FSEL R3, R3, -INF , P0 ;  /* 0xff80000003037808 */ /* 0x000fca0000000000 */
[----:B------:R-:W-:Y:S01]  /*0930*/  FADD R5, R0, R3 ;  /* 0x0000000300057221 */ /* 0x000fe20000000000 */
[----:B------:R-:W-:-:S04]  /*0940*/  IMAD.WIDE.U32 R2, R17, 0x4, R10 ;  /* 0x0000000411027825 */ /* 0x000fc800078e000a */
[----:B------:R-:W-:-:S05]  /*0950*/  FFMA R5, -R5, UR13, R12 ;  /* 0x0000000d05057c23 */ /* 0x000fca000800010c */
[----:B------:R1:W-:Y:S02]  /*0960*/  STG.E desc[UR10][R2.64], R5 ;  /* 0x0000000502007986 */ /* 0x0003e4000c10190a */
.L_x_25:
[----:B------:R-:W-:Y:S05]  /*0970*/  BSYNC.RECONVERGENT B0 ;  /* 0x0000000000007941 */ /* 0x000fea0003800200 */
.L_x_24:
[----:B------:R-:W-:Y:S01]  /*0980*/  BAR.SYNC.DEFER_BLOCKING 0x0 ;  /* 0x0000000000007b1d */ /* 0x000fe20000010000 */
[----:B------:R-:W-:Y:S01]  /*0990*/  IADD3 R24, PT, PT, R24, 0x1, RZ ;  /* 0x0000000118187810 */ /* 0x000fe20007ffe0ff */
[----:B------:R-:W-:-:S04]  /*09a0*/  UIADD3 UR7, UPT, UPT, UR7, 0x1, URZ ;  /* 0x0000000107077890 */ /* 0x000fc8000fffe0ff */
[----:B------:R-:W-:Y:S08]  /*09b0*/  BRA.U UP0, `(.L_x_32) ;  /* 0xfffffff500f47547 */ /* 0x000ff0000b83ffff */
[----:B------:R-:W-:-:S13]  /*09c0*/  ISETP.NE.AND P0, PT, R23, RZ, PT ;  /* 0x000000ff1700720c */ /* 0x000fda0003f05270 */
[----:B------:R-:W-:Y:S05]  /*09d0*/  @P0 EXIT ;  /* 0x000000000000094d */ /* 0x000fea0003800000 */
[----:B------:R-:W2:Y:S01]  /*09e0*/  LDCU UR4, c[0x0][0x39c] ;  /* 0x00007380ff0477ac */ /* 0x000ea20008000800 */
[----:B-1----:R-:W1:Y:S01]  /*09f0*/  LDC.64 R2, c[0x0][0x388] ;  /* 0x0000e200ff027b82 */ /* 0x002e620000000a00 */
[----:B------:R-:W2:Y:S02]  /*0a00*/  LDCU UR5, c[0x0][0x3a0] ;  /* 0x00007400ff0577ac */ /* 0x000ea40008000800 */
[----:B--2---:R-:W-:-:S06]  /*0a10*/  UIMAD UR4, UR6, UR4, UR5 ;  /* 0x00000004060472a4 */ /* 0x004fcc000f8e0205 */
[----:B------:R-:W-:-:S05]  /*0a20*/  IADD3 R5, PT, PT, R20, UR4, RZ ;  /* 0x0000000414057c10 */ /* 0x000fca000fffe0ff */
[----:B-1----:R-:W-:Y:S02]  /*0a30*/  IMAD.WIDE.U32 R2, R5, 0x4, R2 ;  /* 0x0000000405027825 */ /* 0x002fe400078e0002 */
[----:B------:R-:W1:Y:S04]  /*0a40*/  LDC.64 R4, c[0x0][0x390] ;  /* 0x0000e400ff047b82 */ /* 0x000e680000000a00 */
[----:B------:R-:W2:Y:S01]  /*0a50*/  LDG.E R3, desc[UR10][R2.64] ;  /* 0x0000000a02037981 */ /* 0x000ea2000c1e1900 */
[----:B-1----:R-:W-:-:S05]  /*0a60*/  IMAD.WIDE.U32 R22, R22, 0x4, R4 ;  /* 0x0000000416167825 */ /* 0x002fca00078e0004 */
[----:B--2---:R-:W-:Y:S01]  /*0a70*/  STG.E desc[UR10][R22.64], R3 ;  /* 0x0000000316007986 */ /* 0x004fe2000c10190a */
[----:B------:R-:W-:Y:S05]  /*0a80*/  EXIT ;  /* 0x000000000000794d */ /* 0x000fea0003800000 */
        .weak           $__internal_1_$__cuda_sm3x_div_rn_noftz_f32_slowpath
        .type           $__internal_1_$__cuda_sm3x_div_rn_noftz_f32_slowpath,@function
        .size           $__internal_1_$__cuda_sm3x_div_rn_noftz_f32_slowpath,(.L_x_78 - $__internal_1_$__cuda_sm3x_div_rn_noftz_f32_slowpath)
$__internal_1_$__cuda_sm3x_div_rn_noftz_f32_slowpath:
[----:B------:R-:W-:Y:S01]  /*0a90*/  SHF.R.U32.HI R5, RZ, 0x17, R4 ;  /* 0x00000017ff057819 */ /* 0x000fe20000011604 */
[----:B------:R-:W-:Y:S01]  /*0aa0*/  BSSY.RECONVERGENT B2, `(.L_x_33) ;  /* 0x0000062000027945 */ /* 0x000fe20003800200 */
[----:B------:R-:W-:Y:S02]  /*0ab0*/  SHF.R.U32.HI R26, RZ, 0x17, R3 ;  /* 0x00000017ff1a7819 */ /* 0x000fe40000011603 */
[----:B------:R-:W-:Y:S02]  /*0ac0*/  LOP3.LUT R5, R5, 0xff, RZ, 0xc0, !PT ;  /* 0x000000ff05057812 */ /* 0x000fe400078ec0ff */
[----:B------:R-:W-:Y:S02]  /*0ad0*/  LOP3.LUT R26, R26, 0xff, RZ, 0xc0, !PT ;  /* 0x000000ff1a1a7812 */ /* 0x000fe400078ec0ff */
[----:B------:R-:W-:-:S03]  /*0ae0*/  IADD3 R28, PT, PT, R5, -0x1, RZ ;  /* 0xffffffff051c7810 */ /* 0x000fc60007ffe0ff */
        /* <DEDUP_REMOVED lines=23> */
[----:B------:R-:W-:Y:S01]  /*0c60*/  @P0 MOV R15, RZ ;  /* 0x000000ff000f0202 */ /* 0x000fe20000000f00 */
[----:B------:R-:W-:Y:S01]  /*0c70*/  @!P0 FFMA R3, R3, 1.84467440737095516160e+19, RZ ;  /* 0x5f80000003038823 */ /* 0x000fe200000000ff */
[----:B------:R-:W-:Y:S01]  /*0c80*/  @!P0 MOV R15, 0xffffffc0 ;  /* 0xffffffc0000f8802 */ /* 0x000fe20000000f00 */
[----:B------:R-:W-:-:S04]  /*0c90*/  @!P1 FFMA R4, R4, 1.84467440737095516160e+19, RZ ;  /* 0x5f80000004049823 */ /* 0x000fc800000000ff */
[----:B------:R-:W-:-:S07]  /*0ca0*/  @!P1 VIADD R15, R15, 0x40 ;  /* 0x000000400f0f9836 */ /* 0x000fce0000000000 */
.L_x_34:
[----:B------:R-:W-:Y:S01]  /*0cb0*/  LEA R27, R5, 0xc0800000, 0x17 ;  /* 0xc0800000051b7811 */ /* 0x000fe200078eb8ff */
[----:B------:R-:W-:Y:S01]  /*0cc0*/  BSSY.RECONVERGENT B3, `(.L_x_39) ;  /* 0x0000036000037945 */ /* 0x000fe20003800200 */
[----:B------:R-:W-:Y:S02]  /*0cd0*/  IADD3 R26, PT, PT, R26, -0x7f, RZ ;  /* 0xffffff811a1a7810 */ /* 0x000fe40007ffe0ff */
[----:B------:R-:W-:-:S03]  /*0ce0*/  IADD3 R4, PT, PT, -R27, R4, RZ ;  /* 0x000000041b047210 */ /* 0x000fc60007ffe1ff */
[----:B------:R-:W-:Y:S01]  /*0cf0*/  IMAD R3, R26, -0x800000, R3 ;  /* 0xff8000001a037824 */ /* 0x000fe200078e0203 */
[----:B------:R-:W0:Y:S01]  /*0d00*/  MUFU.RCP R27, R4 ;  /* 0x00000004001b7308 */ /* 0x000e220000001000 */
[----:B------:R-:W-:Y:S01]  /*0d10*/  FADD.FTZ R28, -R4, -RZ ;  /* 0x800000ff041c7221 */ /* 0x000fe20000010100 */
[----:B------:R-:W-:-:S04]  /*0d20*/  IADD3 R26, PT, PT, R26, 0x7f, -R5 ;  /* 0x0000007f1a1a7810 */ /* 0x000fc80007ffe805 */
[----:B------:R-:W-:Y:S01]  /*0d30*/  IADD3 R26, PT, PT, R26, R15, RZ ;  /* 0x0000000f1a1a7210 */ /* 0x000fe20007ffe0ff */
        /* <DEDUP_REMOVED lines=20> */
[CCC-:B------:R-:W-:Y:S01]  /*0e80*/  FFMA.RZ R26, R27.reuse, R29.reuse, R4.reuse ;  /* 0x0000001d1b1a7223 */ /* 0x1c0fe2000000c004 */
[CCC-:B------:R-:W-:Y:S01]  /*0e90*/  FFMA.RP R15, R27.reuse, R29.reuse, R4.reuse ;  /* 0x0000001d1b0f7223 */ /* 0x1c0fe20000008004 */
[----:B------:R-:W-:Y:S01]  /*0ea0*/  FFMA.RM R4, R27, R29, R4 ;  /* 0x0000001d1b047223 */ /* 0x000fe20000004004 */
[C---:B------:R-:W-:Y:S02]  /*0eb0*/  IADD3 R27, PT, PT, R5.reuse, 0x20, RZ ;  /* 0x00000020051b7810 */ /* 0x040fe40007ffe0ff */
[----:B------:R-:W-:Y:S02]  /*0ec0*/  LOP3.LUT R26, R26, 0x7fffff, RZ, 0xc0, !PT ;  /* 0x007fffff1a1a7812 */ /* 0x000fe400078ec0ff */
[C---:B------:R-:W-:Y:S02]  /*0ed0*/  ISETP.NE.AND P2, PT, R5.reuse, RZ, PT ;  /* 0x000000ff0500720c */ /* 0x040fe40003f45270 */
[----:B------:R-:W-:Y:S02]  /*0ee0*/  LOP3.LUT R26, R26, 0x800000, RZ, 0xfc, !PT ;  /* 0x008000001a1a7812 */ /* 0x000fe400078efcff */
[----:B------:R-:W-:-:S02]  /*0ef0*/  ISETP.NE.AND P1, PT, R5, RZ, PT ;  /* 0x000000ff0500720c */ /* 0x000fc40003f25270 */
[----:B------:R-:W-:Y:S02]  /*0f00*/  IADD3 R5, PT, PT, -R5, RZ, RZ ;  /* 0x000000ff05057210 */ /* 0x000fe40007ffe1ff */
[----:B------:R-:W-:Y:S02]  /*0f10*/  SHF.L.U32 R27, R26, R27, RZ ;  /* 0x0000001b1a1b7219 */ /* 0x000fe400000006ff */
[----:B------:R-:W-:Y:S02]  /*0f20*/  FSETP.NEU.FTZ.AND P0, PT, R15, R4, PT ;  /* 0x000000040f00720b */ /* 0x000fe40003f1d000 */
[----:B------:R-:W-:Y:S02]  /*0f30*/  SEL R5, R5, RZ, P2 ;  /* 0x000000ff05057207 */ /* 0x000fe40001000000 */
[----:B------:R-:W-:Y:S02]  /*0f40*/  ISETP.NE.AND P1, PT, R27, RZ, P1 ;  /* 0x000000ff1b00720c */ /* 0x000fe40000f25270 */
[----:B------:R-:W-:-:S02]  /*0f50*/  SHF.R.U32.HI R5, RZ, R5, R26 ;  /* 0x00000005ff057219 */ /* 0x000fc4000001161a */
[----:B------:R-:W-:Y:S02]  /*0f60*/  PLOP3.LUT P0, PT, P0, P1, PT, 0xf8, 0x8f ;  /* 0x00000000008f781c */ /* 0x000fe40000703f70 */
[----:B------:R-:W-:Y:S02]  /*0f70*/  SHF.R.U32.HI R15, RZ, 0x1, R5 ;  /* 0x00000001ff0f7819 */ /* 0x000fe40000011605 */
[----:B------:R-:W-:-:S04]  /*0f80*/  SEL R4, RZ, 0x1, !P0 ;  /* 0x00000001ff047807 */ /* 0x000fc80004000000 */
[----:B------:R-:W-:-:S04]  /*0f90*/  LOP3.LUT R4, R4, 0x1, R15, 0xf8, !PT ;  /* 0x0000000104047812 */ /* 0x000fc800078ef80f */
[----:B------:R-:W-:-:S05]  /*0fa0*/  LOP3.LUT R4, R4, R5, RZ, 0xc0, !PT ;  /* 0x0000000504047212 */ /* 0x000fca00078ec0ff */
[----:B------:R-:W-:-:S05]  /*0fb0*/  IMAD.IADD R4, R15, 0x1, R4 ;  /* 0x000000010f047824 */ /* 0x000fca00078e0204 */
[----:B------:R-:W-:Y:S01]  /*0fc0*/  LOP3.LUT R3, R4, R3, RZ, 0xfc, !PT ;  /* 0x0000000304037212 */ /* 0x000fe200078efcff */
[----:B------:R-:W-:Y:S06]  /*0fd0*/  BRA `(.L_x_42) ;  /* 0x0000000000107947 */ /* 0x000fec0003800000 */
.L_x_41:
[----:B------:R-:W-:-:S04]  /*0fe0*/  LOP3.LUT R3, R3, 0x80000000, RZ, 0xc0, !PT ;  /* 0x8000000003037812 */ /* 0x000fc800078ec0ff */
[----:B------:R-:W-:Y:S01]  /*0ff0*/  LOP3.LUT R3, R3, 0x7f800000, RZ, 0xfc, !PT ;  /* 0x7f80000003037812 */ /* 0x000fe200078efcff */
[----:B------:R-:W-:Y:S06]  /*1000*/  BRA `(.L_x_42) ;  /* 0x0000000000047947 */ /* 0x000fec0003800000 */
.L_x_40:
[----:B------:R-:W-:-:S07]  /*1010*/  LEA R3, R26, R3, 0x17 ;  /* 0x000000031a037211 */ /* 0x000fce00078eb8ff */
.L_x_42:
[----:B------:R-:W-:Y:S05]  /*1020*/  BSYNC.RECONVERGENT B3 ;  /* 0x0000000000037941 */ /* 0x000fea0003800200 */
.L_x_39:
[----:B------:R-:W-:Y:S05]  /*1030*/  BRA `(.L_x_43) ;  /* 0x0000000000207947 */ /* 0x000fea0003800000 */
.L_x_38:
[----:B------:R-:W-:-:S04]  /*1040*/  LOP3.LUT R3, R4, 0x80000000, R3, 0x48, !PT ;  /* 0x8000000004037812 */ /* 0x000fc800078e4803 */
[----:B------:R-:W-:Y:S01]  /*1050*/  LOP3.LUT R3, R3, 0x7f800000, RZ, 0xfc, !PT ;  /* 0x7f80000003037812 */ /* 0x000fe200078efcff */
[----:B------:R-:W-:Y:S06]  /*1060*/  BRA `(.L_x_43) ;  /* 0x0000000000147947 */ /* 0x000fec0003800000 */
.L_x_37:
[----:B------:R-:W-:Y:S01]  /*1070*/  LOP3.LUT R3, R4, 0x80000000, R3, 0x48, !PT ;  /* 0x8000000004037812 */ /* 0x000fe200078e4803 */
[----:B------:R-:W-:Y:S06]  /*1080*/  BRA `(.L_x_43) ;  /* 0x00000000000c7947 */ /* 0x000fec0003800000 */
.L_x_36:
[----:B------:R-:W0:Y:S01]  /*1090*/  MUFU.RSQ R3, -QNAN ;  /* 0xffc0000000037908 */ /* 0x000e220000001400 */
[----:B------:R-:W-:Y:S05]  /*10a0*/  BRA `(.L_x_43) ;  /* 0x0000000000047947 */ /* 0x000fea0003800000 */
.L_x_35:
[----:B------:R-:W-:-:S07]  /*10b0*/  FADD.FTZ R3, R3, R4 ;  /* 0x0000000403037221 */ /* 0x000fce0000010000 */
.L_x_43:
[----:B------:R-:W-:Y:S05]  /*10c0*/  BSYNC.RECONVERGENT B2 ;  /* 0x0000000000027941 */ /* 0x000fea0003800200 */
.L_x_33:
[----:B------:R-:W-:Y:S01]  /*10d0*/  HFMA2 R5, -RZ, RZ, 0, 0 ;  /* 0x00000000ff057431 */ /* 0x000fe200000001ff */
[----:B------:R-:W-:-:S04]  /*10e0*/  MOV R4, R13 ;  /* 0x0000000d00047202 */ /* 0x000fc80000000f00 */
[----:B0-----:R-:W-:Y:S05]  /*10f0*/  RET.REL.NODEC R4 `(_Z26softdtw_naive_kernel_multiPfS_S_jjjf) ;  /* 0xffffffec04c07950 */ /* 0x001fea0003c3ffff */
.L_x_44:
        /* <DEDUP_REMOVED lines=16> */
.L_x_78:


//--------------------- .text._Z20softdtw_naive_kernelPfS_S_jjf --------------------------
	.section	.text._Z20softdtw_naive_kernelPfS_S_jjf,"ax",@progbits
	.align	128
        .global         _Z20softdtw_naive_kernelPfS_S_jjf
        .type           _Z20softdtw_naive_kernelPfS_S_jjf,@function
        .size           _Z20softdtw_naive_kernelPfS_S_jjf,(.L_x_79 - _Z20softdtw_naive_kernelPfS_S_jjf)
        .other          _Z20softdtw_naive_kernelPfS_S_jjf,@"STO_CUDA_ENTRY STV_DEFAULT"
_Z20softdtw_naive_kernelPfS_S_jjf:
.text._Z20softdtw_naive_kernelPfS_S_jjf:
[----:B------:R-:W-:Y:S01]  /*0000*/  LDC R1, c[0x0][0x37c] ;  /* 0x0000df00ff017b82 */ /* 0x000fe20000000800 */
[----:B------:R-:W0:Y:S01]  /*0010*/  S2R R19, SR_TID.X ;  /* 0x0000000000137919 */ /* 0x000e220000002100 */
[----:B------:R-:W1:Y:S06]  /*0020*/  LDCU UR4, c[0x0][0x39c] ;  /* 0x00007380ff0477ac */ /* 0x000e6c0008000800 */
[----:B------:R-:W2:Y:S01]  /*0030*/  LDC R17, c[0x0][0x3a0] ;  /* 0x0000e800ff117b82 */ /* 0x000ea20000000800 */
[----:B------:R-:W3:Y:S01]  /*0040*/  LDCU UR5, c[0x0][0x360] ;  /* 0x00006c00ff0577ac */ /* 0x000ee20008000800 */
[----:B------:R-:W4:Y:S06]  /*0050*/  LDCU.64 UR10, c[0x0][0x358] ;  /* 0x00006b00ff0a77ac */ /* 0x000f2c0008000a00 */
[----:B------:R-:W2:Y:S01]  /*0060*/  LDC.64 R10, c[0x0][0x388] ;  /* 0x0000e200ff0a7b82 */ /* 0x000ea20000000a00 */
[----:B------:R-:W2:Y:S01]  /*0070*/  LDCU UR9, c[0x0][0x3a0] ;  /* 0x00007400ff0977ac */ /* 0x000ea20008000800 */
[----:B------:R-:W2:Y:S06]  /*0080*/  LDCU.64 UR12, c[0x0][0x398] ;  /* 0x00007300ff0c77ac */ /* 0x000eac0008000a00 */
[----:B------:R-:W2:Y:S01]  /*0090*/  LDC.64 R8, c[0x0][0x380] ;  /* 0x0000e000ff087b82 */ /* 0x000ea20000000a00 */
[----:B-1----:R-:W-:-:S02]  /*00a0*/  UIADD3 UR6, UPT, UPT, UR4, -0x1, URZ ;  /* 0xffffffff04067890 */ /* 0x002fc4000fffe0ff */
[----:B---3--:R-:W-:Y:S01]  /*00b0*/  ULEA UR5, -UR5, URZ, 0x1 ;  /* 0x000000ff05057291 */ /* 0x008fe2000f8e09ff */
[----:B------:R-:W-:-:S04]  /*00c0*/  UMOV UR7, 0x1 ;  /* 0x0000000100077882 */ /* 0x000fc80000000000 */
[----:B------:R-:W1:Y:S01]  /*00d0*/  LDC.64 R6, c[0x0][0x388] ;  /* 0x0000e200ff067b82 */ /* 0x000e620000000a00 */
[C---:B0-----:R-:W-:Y:S01]  /*00e0*/  IMAD R16, R19.reuse, UR4, RZ ;  /* 0x0000000413107c24 */ /* 0x041fe2000f8e02ff */
[----:B------:R-:W-:Y:S01]  /*00f0*/  UIADD3 UR4, UPT, UPT, UR4, 0x2, URZ ;  /* 0x0000000204047890 */ /* 0x000fe2000fffe0ff */
[----:B------:R-:W-:-:S03]  /*0100*/  IADD3 R22, PT, PT, -R19, RZ, RZ ;  /* 0x000000ff13167210 */ /* 0x000fc60007ffe1ff */
[----:B------:R-:W-:-:S05]  /*0110*/  LEA R15, R19, R16, 0x1 ;  /* 0x00000010130f7211 */ /* 0x000fca00078e08ff */
[----:B----4-:R-:W-:-:S07]  /*0120*/  VIADD R14, R15, UR4 ;  /* 0x000000040f0e7c36 */ /* 0x010fce0008000000 */
.L_x_53:
[----:B------:R-:W-:Y:S01]  /*0130*/  VIMNMX.U32 R13, PT, PT, R22, UR6, PT ;  /* 0x00000006160d7c48 */ /* 0x000fe2000bfe0000 */
[----:B------:R-:W-:Y:S01]  /*0140*/  UIADD3 UR8, UPT, UPT, UR7, -0x1, URZ ;  /* 0xffffffff07087890 */ /* 0x000fe2000fffe0ff */
[----:B------:R-:W-:Y:S01]  /*0150*/  BSSY.RECONVERGENT B0, `(.L_x_45) ;  /* 0x000007c000007945 */ /* 0x000fe20003800200 */
[----:B------:R-:W-:Y:S01]  /*0160*/  UIADD3 UR5, UPT, UPT, UR5, 0x1, URZ ;  /* 0x0000000105057890 */ /* 0x000fe2000fffe0ff */
[C---:B--2---:R-:W-:Y:S02]  /*0170*/  ISETP.GE.U32.AND P0, PT, R13.reuse, UR13, PT ;  /* 0x0000000d0d007c0c */ /* 0x044fe4000bf06070 */
[----:B------:R-:W-:Y:S01]  /*0180*/  IADD3 R0, PT, PT, R13, R19, RZ ;  /* 0x000000130d007210 */ /* 0x000fe20007ffe0ff */
[----:B------:R-:W-:Y:S01]  /*0190*/  UISETP.NE.AND UP0, UPT, UR5, -0x1, UPT ;  /* 0xffffffff0500788c */ /* 0x000fe2000bf05270 */
[----:B------:R-:W-:-:S04]  /*01a0*/  ISETP.GE.U32.OR P0, PT, R19, UR12, P0 ;  /* 0x0000000c13007c0c */ /* 0x000fc80008706470 */
[----:B------:R-:W-:-:S13]  /*01b0*/  ISETP.NE.OR P0, PT, R0, UR8, P0 ;  /* 0x0000000800007c0c */ /* 0x000fda0008705670 */
[----:B0-----:R-:W-:Y:S05]  /*01c0*/  @P0 BRA `(.L_x_46) ;  /* 0x0000000400d00947 */ /* 0x001fea0003800000 */
[----:B------:R-:W-:-:S05]  /*01d0*/  IADD3 R21, PT, PT, R15, R13, RZ ;  /* 0x0000000d0f157210 */ /* 0x000fca0007ffe0ff */
[----:B------:R-:W-:-:S04]  /*01e0*/  VIADD R27, R21, 0x1 ;  /* 0x00000001151b7836 */ /* 0x000fc80000000000 */
[----:B-1----:R-:W-:-:S05]  /*01f0*/  IMAD.WIDE.U32 R26, R27, 0x4, R6 ;  /* 0x000000041b1a7825 */ /* 0x002fca00078e0006 */
[----:B------:R-:W2:Y:S01]  /*0200*/  LDG.E R3, desc[UR10][R26.64] ;  /* 0x0000000a1a037981 */ /* 0x000ea2000c1e1900 */
[-C--:B------:R-:W-:Y:S01]  /*0210*/  IADD3 R25, PT, PT, R16, R13.reuse, RZ ;  /* 0x0000000d10197210 */ /* 0x080fe20007ffe0ff */
[----:B------:R-:W-:Y:S01]  /*0220*/  IMAD.WIDE.U32 R20, R21, 0x4, R6 ;  /* 0x0000000415147825 */ /* 0x000fe200078e0006 */
[----:B------:R-:W-:-:S03]  /*0230*/  IADD3 R13, PT, PT, R14, R13, RZ ;  /* 0x0000000d0e0d7210 */ /* 0x000fc60007ffe0ff */
[----:B------:R-:W-:Y:S01]  /*0240*/  IMAD.WIDE.U32 R24, R25, 0x4, R8 ;  /* 0x0000000419187825 */ /* 0x000fe200078e0008 */
[----:B------:R0:W5:Y:S03]  /*0250*/  LDG.E R0, desc[UR10][R20.64] ;  /* 0x0000000a14007981 */ /* 0x000166000c1e1900 */
[----:B------:R-:W-:Y:S01]  /*0260*/  IMAD.WIDE.U32 R4, R13, 0x4, R6 ;  /* 0x000000040d047825 */ /* 0x000fe200078e0006 */
        /* <DEDUP_REMOVED lines=13> */
[----:B-----5:R-:W-:Y:S05]  /*0340*/  CALL.REL.NOINC `($__internal_2_$__cuda_sm3x_div_rn_noftz_f32_slowpath) ;  /* 0x0000000400ac7944 */ /* 0x020fea0003c00000 */
[----:B------:R-:W-:-:S07]  /*0350*/  IMAD.MOV.U32 R18, RZ, RZ, R3 ;  /* 0x000000ffff127224 */ /* 0x000fce00078e0003 */
.L_x_48:
[----:B------:R-:W-:Y:S05]  /*0360*/  BSYNC.RECONVERGENT B1 ;  /* 0x0000000000017941 */ /* 0x000fea0003800200 */
.L_x_47:
        /* <DEDUP_REMOVED lines=12> */
[----:B------:R-:W-:Y:S05]  /*0430*/  CALL.REL.NOINC `($__internal_2_$__cuda_sm3x_div_rn_noftz_f32_slowpath) ;  /* 0x0000000400707944 */ /* 0x000fea0003c00000 */
[----:B------:R-:W-:-:S07]  /*0440*/  MOV R21, R3 ;  /* 0x0000000300157202 */ /* 0x000fce0000000f00 */
.L_x_50:
[----:B------:R-:W-:Y:S05]  /*0450*/  BSYNC.RECONVERGENT B1 ;  /* 0x0000000000017941 */ /* 0x000fea0003800200 */
.L_x_49:
        /* <DEDUP_REMOVED lines=12> */
[----:B------:R-:W-:Y:S05]  /*0520*/  CALL.REL.NOINC `($__internal_2_$__cuda_sm3x_div_rn_noftz_f32_slowpath) ;  /* 0x0000000400347944 */ /* 0x000fea0003c00000 */
.L_x_52:
[----:B------:R-:W-:Y:S05]  /*0530*/  BSYNC.RECONVERGENT B1 ;  /* 0x0000000000017941 */ /* 0x000fea0003800200 */
.L_x_51:
[----:B------:R-:W-:Y:S01]  /*0540*/  HFMA2 R24, -RZ, RZ, 0.96630859375, -0.0022525787353515625 ;  /* 0x3bbb989dff187431 */ /* 0x000fe200000001ff */
[----:B------:R-:W-:Y:S02]  /*0550*/  FMNMX3 R0, R18, R21, R3, !PT ;  /* 0x0000001512007276 */ /* 0x000fe40007800003 */
[----:B------:R-:W-:Y:S02]  /*0560*/  MOV R5, 0x437c0000 ;  /* 0x437c000000057802 */ /* 0x000fe40000000f00 */
[----:B------:R-:W-:Y:S01]  /*0570*/  IADD3 R13, PT, PT, R13, 0x1, RZ ;  /* 0x000000010d0d7810 */ /* 0x000fe20007ffe0ff */
[C---:B------:R-:W-:Y:S01]  /*0580*/  FADD R21, -R0.reuse, R21 ;  /* 0x0000001500157221 */ /* 0x040fe20000000100 */
[C---:B------:R-:W-:Y:S01]  /*0590*/  FADD R18, -R0.reuse, R18 ;  /* 0x0000001200127221 */ /* 0x040fe20000000100 */
[----:B------:R-:W-:Y:S02]  /*05a0*/  FADD R3, -R0, R3 ;  /* 0x0000000300037221 */ /* 0x000fe40000000100 */
[-C--:B------:R-:W-:Y:S01]  /*05b0*/  FFMA.SAT R2, R21, R24.reuse, 0.5 ;  /* 0x3f00000015027423 */ /* 0x080fe20000002018 */
[-C--:B------:R-:W-:Y:S01]  /*05c0*/  FFMA.SAT R4, R18, R24.reuse, 0.5 ;  /* 0x3f00000012047423 */ /* 0x080fe20000002018 */
[----:B------:R-:W-:-:S02]  /*05d0*/  FFMA.SAT R24, R3, R24, 0.5 ;  /* 0x3f00000003187423 */ /* 0x000fc40000002018 */
[-C--:B------:R-:W-:Y:S01]  /*05e0*/  FFMA.RM R2, R2, R5.reuse, 12582913 ;  /* 0x4b40000102027423 */ /* 0x080fe20000004005 */
[-C--:B------:R-:W-:Y:S01]  /*05f0*/  FFMA.RM R4, R4, R5.reuse, 12582913 ;  /* 0x4b40000104047423 */ /* 0x080fe20000004005 */
[----:B------:R-:W-:Y:S02]  /*0600*/  FFMA.RM R5, R24, R5, 12582913 ;  /* 0x4b40000118057423 */ /* 0x000fe40000004005 */
[----:B------:R-:W-:Y:S01]  /*0610*/  FADD R20, R2, -12583039 ;  /* 0xcb40007f02147421 */ /* 0x000fe20000000000 */
[C---:B------:R-:W-:Y:S01]  /*0620*/  FADD R23, R4.reuse, -12583039 ;  /* 0xcb40007f04177421 */ /* 0x040fe20000000000 */
[----:B------:R-:W-:Y:S01]  /*0630*/  FADD R24, R5, -12583039 ;  /* 0xcb40007f05187421 */ /* 0x000fe20000000000 */
[----:B------:R-:W-:Y:S01]  /*0640*/  SHF.L.U32 R4, R4, 0x17, RZ ;  /* 0x0000001704047819 */ /* 0x000fe200000006ff */
[----:B------:R-:W-:Y:S01]  /*0650*/  FFMA R20, R21, 1.4426950216293334961, -R20 ;  /* 0x3fb8aa3b15147823 */ /* 0x000fe20000000814 */
[----:B------:R-:W-:Y:S01]  /*0660*/  FFMA R23, R18, 1.4426950216293334961, -R23 ;  /* 0x3fb8aa3b12177823 */ /* 0x000fe20000000817 */
[----:B------:R-:W-:-:S02]  /*0670*/  FFMA R24, R3, 1.4426950216293334961, -R24 ;  /* 0x3fb8aa3b03187823 */ /* 0x000fc40000000818 */
[----:B------:R-:W-:Y:S01]  /*0680*/  FFMA R20, R21, 1.925963033500011079e-08, R20 ;  /* 0x32a5706015147823 */ /* 0x000fe20000000014 */
[----:B------:R-:W-:Y:S01]  /*0690*/  FFMA R23, R18, 1.925963033500011079e-08, R23 ;  /* 0x32a5706012177823 */ /* 0x000fe20000000017 */
[----:B------:R-:W-:Y:S01]  /*06a0*/  FFMA R24, R3, 1.925963033500011079e-08, R24 ;  /* 0x32a5706003187823 */ /* 0x000fe20000000018 */
[----:B------:R-:W-:Y:S01]  /*06b0*/  IMAD.SHL.U32 R3, R2, 0x800000, RZ ;  /* 0x0080000002037824 */ /* 0x000fe200078e00ff */
[----:B------:R-:W-:Y:S02]  /*06c0*/  SHF.L.U32 R2, R5, 0x17, RZ ;  /* 0x0000001705027819 */ /* 0x000fe400000006ff */
[----:B------:R-:W0:Y:S08]  /*06d0*/  MUFU.EX2 R20, R20 ;  /* 0x0000001400147308 */ /* 0x000e300000000800 */
[----:B------:R-:W1:Y:S08]  /*06e0*/  MUFU.EX2 R23, R23 ;  /* 0x0000001700177308 */ /* 0x000e700000000800 */
[----:B------:R-:W2:Y:S01]  /*06f0*/  MUFU.EX2 R24, R24 ;  /* 0x0000001800187308 */ /* 0x000ea20000000800 */
[----:B0-----:R-:W-:-:S04]  /*0700*/  FMUL R3, R3, R20 ;  /* 0x0000001403037220 */ /* 0x001fc80000400000 */
[----:B-1----:R-:W-:Y:S01]  /*0710*/  FFMA R3, R4, R23, R3 ;  /* 0x0000001704037223 */ /* 0x002fe20000000003 */
[----:B------:R-:W-:-:S03]  /*0720*/  HFMA2 R4, -RZ, RZ, 1.5048828125, 33.21875 ;  /* 0x3e055027ff047431 */ /* 0x000fc600000001ff */
[----:B--2---:R-:W-:-:S05]  /*0730*/  FFMA R2, R2, R24, R3 ;  /* 0x0000001802027223 */ /* 0x004fca0000000003 */
        /* <DEDUP_REMOVED lines=19> */
[----:B------:R-:W-:Y:S02]  /*0870*/  IMAD.MOV.U32 R5, RZ, RZ, 0x7f800000 ;  /* 0x7f800000ff057424 */ /* 0x000fe400078e00ff */
[----:B------:R-:W-:-:S04]  /*0880*/  FFMA R3, R3, R18, R3 ;  /* 0x0000001203037223 */ /* 0x000fc80000000003 */
[----:B------:R-:W-:-:S03]  /*0890*/  FFMA R3, R4, 0.69314718246459960938, R3 ;  /* 0x3f31721804037823 */ /* 0x000fc60000000003 */
[C---:B------:R-:W-:Y:S01]  /*08a0*/  @P0 FFMA R3, R2.reuse, R5, +INF ;  /* 0x7f80000002030423 */ /* 0x040fe20000000005 */
[----:B------:R-:W-:-:S04]  /*08b0*/  FSETP.NEU.AND P0, PT, R2, RZ, PT ;  /* 0x000000ff0200720b */ /* 0x000fc80003f0d000 */
[----:B------:R-:W-:-:S05]  /*08c0*/  FSEL R3, R3, -INF , P0 ;  /* 0xff80000003037808 */ /* 0x000fca0000000000 */
[----:B------:R-:W-:Y:S01]  /*08d0*/  FADD R5, R0, R3 ;  /* 0x0000000300057221 */ /* 0x000fe20000000000 */
[----:B------:R-:W-:-:S04]  /*08e0*/  IMAD.WIDE.U32 R2, R13, 0x4, R10 ;  /* 0x000000040d027825 */ /* 0x000fc800078e000a */
[----:B------:R-:W-:-:S05]  /*08f0*/  FFMA R5, -R5, UR9, R12 ;  /* 0x0000000905057c23 */ /* 0x000fca000800010c */
[----:B------:R0:W-:Y:S02]  /*0900*/  STG.E desc[UR10][R2.64], R5 ;  /* 0x0000000502007986 */ /* 0x0001e4000c10190a */
.L_x_46:
[----:B------:R-:W-:Y:S05]  /*0910*/  BSYNC.RECONVERGENT B0 ;  /* 0x0000000000007941 */ /* 0x000fea0003800200 */
.L_x_45:
[----:B------:R-:W-:Y:S01]  /*0920*/  BAR.SYNC.DEFER_BLOCKING 0x0 ;  /* 0x0000000000007b1d */ /* 0x000fe20000010000 */
[----:B------:R-:W-:Y:S01]  /*0930*/  IADD3 R22, PT, PT, R22, 0x1, RZ ;  /* 0x0000000116167810 */ /* 0x000fe20007ffe0ff */
[----:B------:R-:W-:-:S04]  /*0940*/  UIADD3 UR7, UPT, UPT, UR7, 0x1, URZ ;  /* 0x0000000107077890 */ /* 0x000fc8000fffe0ff */
[----:B------:R-:W-:Y:S08]  /*0950*/  BRA.U UP0, `(.L_x_53) ;  /* 0xfffffff500f47547 */ /* 0x000ff0000b83ffff */
[----:B------:R-:W-:-:S13]  /*0960*/  ISETP.NE.AND P0, PT, R19, RZ, PT ;  /* 0x000000ff1300720c */ /* 0x000fda0003f05270 */
[----:B------:R-:W-:Y:S05]  /*0970*/  @P0 EXIT ;  /* 0x000000000000094d */ /* 0x000fea0003800000 */
[----:B0-----:R-:W0:Y:S08]  /*0980*/  LDC.64 R4, c[0x0][0x398] ;  /* 0x0000e600ff047b82 */ /* 0x001e300000000a00 */
[----:B------:R-:W2:Y:S01]  /*0990*/  LDC.64 R2, c[0x0][0x388] ;  /* 0x0000e200ff027b82 */ /* 0x000ea20000000a00 */
[----:B0-----:R-:W-:-:S04]  /*09a0*/  IMAD R5, R4, UR4, R5 ;  /* 0x0000000404057c24 */ /* 0x001fc8000f8e0205 */
[----:B--2---:R-:W-:-:S06]  /*09b0*/  IMAD.WIDE.U32 R2, R5, 0x4, R2 ;  /* 0x0000000405027825 */ /* 0x004fcc00078e0002 */
[----:B------:R-:W2:Y:S01]  /*09c0*/  LDG.E R3, desc[UR10][R2.64] ;  /* 0x0000000a02037981 */ /* 0x000ea2000c1e1900 */
[----:B------:R-:W2:Y:S03]  /*09d0*/  LDC.64 R4, c[0x0][0x390] ;  /* 0x0000e400ff047b82 */ /* 0x000ea60000000a00 */
[----:B--2---:R-:W-:Y:S01]  /*09e0*/  STG.E desc[UR10][R4.64], R3 ;  /* 0x0000000304007986 */ /* 0x004fe2000c10190a */
[----:B------:R-:W-:Y:S05]  /*09f0*/  EXIT ;  /* 0x000000000000794d */ /* 0x000fea0003800000 */
        .weak           $__internal_2_$__cuda_sm3x_div_rn_noftz_f32_slowpath
        .type           $__internal_2_$__cuda_sm3x_div_rn_noftz_f32_slowpath,@function
        .size           $__internal_2_$__cuda_sm3x_div_rn_noftz_f32_slowpath,(.L_x_79 - $__internal_2_$__cuda_sm3x_div_rn_noftz_f32_slowpath)
$__internal_2_$__cuda_sm3x_div_rn_noftz_f32_slowpath:
[----:B------:R-:W-:Y:S01]  /*0a00*/  SHF.R.U32.HI R5, RZ, 0x17, R4 ;  /* 0x00000017ff057819 */ /* 0x000fe20000011604 */
[----:B------:R-:W-:Y:S01]  /*0a10*/  BSSY.RECONVERGENT B2, `(.L_x_54) ;  /* 0x0000062000027945 */ /* 0x000fe20003800200 */
[----:B------:R-:W-:Y:S02]  /*0a20*/  SHF.R.U32.HI R24, RZ, 0x17, R3 ;  /* 0x00000017ff187819 */ /* 0x000fe40000011603 */
[----:B------:R-:W-:Y:S02]  /*0a30*/  LOP3.LUT R5, R5, 0xff, RZ, 0xc0, !PT ;  /* 0x000000ff05057812 */ /* 0x000fe400078ec0ff */
[----:B------:R-:W-:-:S03]  /*0a40*/  LOP3.LUT R24, R24, 0xff, RZ, 0xc0, !PT ;  /* 0x000000ff18187812 */ /* 0x000fc600078ec0ff */
[----:B------:R-:W-:Y:S01]  /*0a50*/  VIADD R26, R5, 0xffffffff ;  /* 0xffffffff051a7836 */ /* 0x000fe20000000000 */
[----:B------:R-:W-:-:S04]  /*0a60*/  IADD3 R25, PT, PT, R24, -0x1, RZ ;  /* 0xffffffff18197810 */ /* 0x000fc80007ffe0ff */
        /* <DEDUP_REMOVED lines=27> */
.L_x_55:
[----:B------:R-:W-:Y:S01]  /*0c20*/  LEA R25, R5, 0xc0800000, 0x17 ;  /* 0xc080000005197811 */ /* 0x000fe200078eb8ff */
[----:B------:R-:W-:Y:S01]  /*0c30*/  BSSY.RECONVERGENT B3, `(.L_x_60) ;  /* 0x0000036000037945 */ /* 0x000fe20003800200 */
[----:B------:R-:W-:-:S03]  /*0c40*/  IADD3 R24, PT, PT, R24, -0x7f, RZ ;  /* 0xffffff8118187810 */ /* 0x000fc60007ffe0ff */
[----:B------:R-:W-:Y:S02]  /*0c50*/  IMAD.IADD R27, R4, 0x1, -R25 ;  /* 0x00000001041b7824 */ /* 0x000fe400078e0a19 */
[C---:B------:R-:W-:Y:S01]  /*0c60*/  IMAD R3, R24.reuse, -0x800000, R3 ;  /* 0xff80000018037824 */ /* 0x040fe200078e0203 */
[----:B------:R-:W-:Y:S01]  /*0c70*/  IADD3 R24, PT, PT, R24, 0x7f, -R5 ;  /* 0x0000007f18187810 */ /* 0x000fe20007ffe805 */
[----:B------:R-:W0:Y:S01]  /*0c80*/  MUFU.RCP R25, R27 ;  /* 0x0000001b00197308 */ /* 0x000e220000001000 */
[----:B------:R-:W-:Y:S02]  /*0c90*/  FADD.FTZ R26, -R27, -RZ ;  /* 0x800000ff1b1a7221 */ /* 0x000fe40000010100 */
[----:B------:R-:W-:Y:S02]  /*0ca0*/  IADD3 R24, PT, PT, R24, R23, RZ ;  /* 0x0000001718187210 */ /* 0x000fe40007ffe0ff */
        /* <DEDUP_REMOVED lines=21> */
[C---:B------:R-:W-:Y:S02]  /*0e00*/  ISETP.NE.AND P2, PT, R5.reuse, RZ, PT ;  /* 0x000000ff0500720c */ /* 0x040fe40003f45270 */
[----:B------:R-:W-:Y:S02]  /*0e10*/  ISETP.NE.AND P1, PT, R5, RZ, PT ;  /* 0x000000ff0500720c */ /* 0x000fe40003f25270 */
[----:B------:R-:W-:Y:S01]  /*0e20*/  LOP3.LUT R24, R23, 0x7fffff, RZ, 0xc0, !PT ;  /* 0x007fffff17187812 */ /* 0x000fe200078ec0ff */
[CCC-:B------:R-:W-:Y:S01]  /*0e30*/  FFMA.RP R23, R4.reuse, R26.reuse, R25.reuse ;  /* 0x0000001a04177223 */ /* 0x1c0fe20000008019 */
[----:B------:R-:W-:Y:S01]  /*0e40*/  FFMA.RM R4, R4, R26, R25 ;  /* 0x0000001a04047223 */ /* 0x000fe20000004019 */
[----:B------:R-:W-:Y:S02]  /*0e50*/  IADD3 R25, PT, PT, R5, 0x20, RZ ;  /* 0x0000002005197810 */ /* 0x000fe40007ffe0ff */
[----:B------:R-:W-:-:S02]  /*0e60*/  LOP3.LUT R24, R24, 0x800000, RZ, 0xfc, !PT ;  /* 0x0080000018187812 */ /* 0x000fc400078efcff */
        /* <DEDUP_REMOVED lines=14> */
.L_x_62:
[----:B------:R-:W-:-:S04]  /*0f50*/  LOP3.LUT R3, R3, 0x80000000, RZ, 0xc0, !PT ;  /* 0x8000000003037812 */ /* 0x000fc800078ec0ff */
[----:B------:R-:W-:Y:S01]  /*0f60*/  LOP3.LUT R3, R3, 0x7f800000, RZ, 0xfc, !PT ;  /* 0x7f80000003037812 */ /* 0x000fe200078efcff */
[----:B------:R-:W-:Y:S06]  /*0f70*/  BRA `(.L_x_63) ;  /* 0x0000000000047947 */ /* 0x000fec0003800000 */
.L_x_61:
[----:B------:R-:W-:-:S07]  /*0f80*/  LEA R3, R24, R3, 0x17 ;  /* 0x0000000318037211 */ /* 0x000fce00078eb8ff */
.L_x_63:
[----:B------:R-:W-:Y:S05]  /*0f90*/  BSYNC.RECONVERGENT B3 ;  /* 0x0000000000037941 */ /* 0x000fea0003800200 */
.L_x_60:
[----:B------:R-:W-:Y:S05]  /*0fa0*/  BRA `(.L_x_64) ;  /* 0x0000000000207947 */ /* 0x000fea0003800000 */
.L_x_59:
[----:B------:R-:W-:-:S04]  /*0fb0*/  LOP3.LUT R3, R4, 0x80000000, R3, 0x48, !PT ;  /* 0x8000000004037812 */ /* 0x000fc800078e4803 */
[----:B------:R-:W-:Y:S01]  /*0fc0*/  LOP3.LUT R3, R3, 0x7f800000, RZ, 0xfc, !PT ;  /* 0x7f80000003037812 */ /* 0x000fe200078efcff */
[----:B------:R-:W-:Y:S06]  /*0fd0*/  BRA `(.L_x_64) ;  /* 0x0000000000147947 */ /* 0x000fec0003800000 */
.L_x_58:
[----:B------:R-:W-:Y:S01]  /*0fe0*/  LOP3.LUT R3, R4, 0x80000000, R3, 0x48, !PT ;  /* 0x8000000004037812 */ /* 0x000fe200078e4803 */
[----:B------:R-:W-:Y:S06]  /*0ff0*/  BRA `(.L_x_64) ;  /* 0x00000000000c7947 */ /* 0x000fec0003800000 */
.L_x_57:
[----:B------:R-:W0:Y:S01]  /*1000*/  MUFU.RSQ R3, -QNAN ;  /* 0xffc0000000037908 */ /* 0x000e220000001400 */
[----:B------:R-:W-:Y:S05]  /*1010*/  BRA `(.L_x_64) ;  /* 0x0000000000047947 */ /* 0x000fea0003800000 */
.L_x_56:
[----:B------:R-:W-:-:S07]  /*1020*/  FADD.FTZ R3, R3, R4 ;  /* 0x0000000403037221 */ /* 0x000fce0000010000 */
.L_x_64:
[----:B------:R-:W-:Y:S05]  /*1030*/  BSYNC.RECONVERGENT B2 ;  /* 0x0000000000027941 */ /* 0x000fea0003800200 */
.L_x_54:
[----:B------:R-:W-:Y:S01]  /*1040*/  HFMA2 R5, -RZ, RZ, 0, 0 ;  /* 0x00000000ff057431 */ /* 0x000fe200000001ff */
[----:B------:R-:W-:-:S04]  /*1050*/  MOV R4, R20 ;  /* 0x0000001400047202 */ /* 0x000fc80000000f00 */
[----:B0-----:R-:W-:Y:S05]  /*1060*/  RET.REL.NODEC R4 `(_Z20softdtw_naive_kernelPfS_S_jjf) ;  /* 0xffffffec04e47950 */ /* 0x001fea0003c3ffff */
.L_x_65:
        /* <DEDUP_REMOVED lines=9> */
.L_x_79:


//--------------------- .text._Z11euclid_distjjPKfS0_S0_Pf --------------------------
	.section	.text._Z11euclid_distjjPKfS0_S0_Pf,"ax",@progbits
	.align	128
        .global         _Z11euclid_distjjPKfS0_S0_Pf
        .type           _Z11euclid_distjjPKfS0_S0_Pf,@function
        .size           _Z11euclid_distjjPKfS0_S0_Pf,(.L_x_85 - _Z11euclid_distjjPKfS0_S0_Pf)
        .other          _Z11euclid_distjjPKfS0_S0_Pf,@"STO_CUDA_ENTRY STV_DEFAULT"
_Z11euclid_distjjPKfS0_S0_Pf:
.text._Z11euclid_distjjPKfS0_S0_Pf:
[----:B------:R-:W-:Y:S01]  /*0000*/  LDC R1, c[0x0][0x37c] ;  /* 0x0000df00ff017b82 */ /* 0x000fe20000000800 */
[----:B------:R-:W0:Y:S07]  /*0010*/  S2R R5, SR_TID.X ;  /* 0x0000000000057919 */ /* 0x000e2e0000002100 */
[----:B------:R-:W0:Y:S08]  /*0020*/  S2UR UR4, SR_CTAID.X ;  /* 0x00000000000479c3 */ /* 0x000e300000002500 */
[----:B------:R-:W0:Y:S08]  /*0030*/  LDC R0, c[0x0][0x360] ;  /* 0x0000d800ff007b82 */ /* 0x000e300000000800 */
[----:B------:R-:W1:Y:S01]  /*0040*/  LDC.64 R2, c[0x0][0x380] ;  /* 0x0000e000ff027b82 */ /* 0x000e620000000a00 */
[----:B0-----:R-:W-:Y:S01]  /*0050*/  IMAD R0, R0, UR4, R5 ;  /* 0x0000000400007c24 */ /* 0x001fe2000f8e0205 */
[----:B-1----:R-:W-:-:S04]  /*0060*/  ISETP.NE.AND P0, PT, R3, RZ, PT ;  /* 0x000000ff0300720c */ /* 0x002fc80003f05270 */
[----:B------:R-:W-:-:S13]  /*0070*/  ISETP.GE.U32.OR P0, PT, R0, R2, !P0 ;  /* 0x000000020000720c */ /* 0x000fda0004706470 */
[----:B------:R-:W-:Y:S05]  /*0080*/  @P0 EXIT ;  /* 0x000000000000094d */ /* 0x000fea0003800000 */
[----:B------:R-:W0:Y:S01]  /*0090*/  LDC.64 R4, c[0x0][0x388] ;  /* 0x0000e200ff047b82 */ /* 0x000e220000000a00 */
[C---:B------:R-:W-:Y:S01]  /*00a0*/  IADD3 R2, PT, PT, R3.reuse, -0x1, RZ ;  /* 0xffffffff03027810 */ /* 0x040fe20007ffe0ff */
[----:B------:R-:W1:Y:S01]  /*00b0*/  LDCU.64 UR4, c[0x0][0x358] ;  /* 0x00006b00ff0477ac */ /* 0x000e620008000a00 */
[----:B------:R-:W-:Y:S02]  /*00c0*/  LOP3.LUT R12, R3, 0x7, RZ, 0xc0, !PT ;  /* 0x00000007030c7812 */ /* 0x000fe400078ec0ff */
[----:B------:R-:W-:Y:S01]  /*00d0*/  ISETP.GE.U32.AND P1, PT, R2, 0x7, PT ;  /* 0x000000070200780c */ /* 0x000fe20003f26070 */
[----:B------:R-:W-:Y:S01]  /*00e0*/  HFMA2 R2, -RZ, RZ, 0, 0 ;  /* 0x00000000ff027431 */ /* 0x000fe200000001ff */
[----:B------:R-:W-:Y:S01]  /*00f0*/  ISETP.NE.AND P0, PT, R12, RZ, PT ;  /* 0x000000ff0c00720c */ /* 0x000fe20003f05270 */
[----:B0-----:R-:W-:-:S10]  /*0100*/  IMAD.WIDE.U32 R4, R0, 0x4, R4 ;  /* 0x0000000400047825 */ /* 0x001fd400078e0004 */
[----:B-1----:R-:W-:Y:S05]  /*0110*/  @!P1 BRA `(.L_x_66) ;  /* 0x0000000400449947 */ /* 0x002fea0003800000 */
[----:B------:R-:W-:Y:S02]  /*0120*/  LOP3.LUT R2, R3, 0xfffffff8, RZ, 0xc0, !PT ;  /* 0xfffffff803027812 */ /* 0x000fe400078ec0ff */
[----:B------:R-:W-:-:S07]  /*0130*/  MOV R13, RZ ;  /* 0x000000ff000d7202 */ /* 0x000fce0000000f00 */
.L_x_67:
[----:B------:R-:W0:Y:S01]  /*0140*/  LDC.64 R8, c[0x0][0x390] ;  /* 0x0000e400ff087b82 */ /* 0x000e220000000a00 */
[----:B-1----:R-:W-:Y:S01]  /*0150*/  IMAD R15, R0, R3, R13 ;  /* 0x00000003000f7224 */ /* 0x002fe200078e020d */
[----:B------:R-:W2:Y:S06]  /*0160*/  LDG.E R14, desc[UR4][R4.64] ;  /* 0x00000004040e7981 */ /* 0x000eac000c1e1900 */
[----:B------:R-:W1:Y:S08]  /*0170*/  LDC.64 R10, c[0x0][0x398] ;  /* 0x0000e600ff0a7b82 */ /* 0x000e700000000a00 */
[----:B------:R-:W3:Y:S01]  /*0180*/  LDC.64 R6, c[0x0][0x3a0] ;  /* 0x0000e800ff067b82 */ /* 0x000ee20000000a00 */
[----:B0-----:R-:W-:-:S05]  /*0190*/  IMAD.WIDE.U32 R8, R13, 0x4, R8 ;  /* 0x000000040d087825 */ /* 0x001fca00078e0008 */
[----:B------:R-:W2:Y:S01]  /*01a0*/  LDG.E R17, desc[UR4][R8.64] ;  /* 0x0000000408117981 */ /* 0x000ea2000c1e1900 */
[----:B-1----:R-:W-:-:S06]  /*01b0*/  IMAD.WIDE.U32 R20, R15, 0x4, R10 ;  /* 0x000000040f147825 */ /* 0x002fcc00078e000a */
[----:B------:R-:W4:Y:S01]  /*01c0*/  LDG.E R21, desc[UR4][R20.64] ;  /* 0x0000000414157981 */ /* 0x000f22000c1e1900 */
[----:B------:R-:W-:-:S05]  /*01d0*/  IADD3 R27, PT, PT, R15, 0x1, RZ ;  /* 0x000000010f1b7810 */ /* 0x000fca0007ffe0ff */
[----:B------:R-:W-:-:S04]  /*01e0*/  IMAD.WIDE.U32 R18, R27, 0x4, R10 ;  /* 0x000000041b127825 */ /* 0x000fc800078e000a */
[----:B--2---:R-:W-:Y:S01]  /*01f0*/  FADD R14, R14, R17 ;  /* 0x000000110e0e7221 */ /* 0x004fe20000000000 */
[----:B---3--:R-:W-:-:S04]  /*0200*/  IMAD.WIDE.U32 R16, R15, 0x4, R6 ;  /* 0x000000040f107825 */ /* 0x008fc800078e0006 */
[----:B----4-:R-:W-:-:S05]  /*0210*/  FADD R25, R14, -R21 ;  /* 0x800000150e197221 */ /* 0x010fca0000000000 */
[----:B------:R0:W-:Y:S04]  /*0220*/  STG.E desc[UR4][R16.64], R25 ;  /* 0x0000001910007986 */ /* 0x0001e8000c101904 */
[----:B------:R-:W2:Y:S04]  /*0230*/  LDG.E R14, desc[UR4][R4.64] ;  /* 0x00000004040e7981 */ /* 0x000ea8000c1e1900 */
[----:B------:R-:W2:Y:S04]  /*0240*/  LDG.E R23, desc[UR4][R8.64+0x4] ;  /* 0x0000040408177981 */ /* 0x000ea8000c1e1900 */
[----:B------:R-:W3:Y:S01]  /*0250*/  LDG.E R19, desc[UR4][R18.64] ;  /* 0x0000000412137981 */ /* 0x000ee2000c1e1900 */
[----:B------:R-:W-:Y:S01]  /*0260*/  IADD3 R29, PT, PT, R15, 0x2, RZ ;  /* 0x000000020f1d7810 */ /* 0x000fe20007ffe0ff */
[----:B------:R-:W-:-:S04]  /*0270*/  IMAD.WIDE.U32 R20, R27, 0x4, R6 ;  /* 0x000000041b147825 */ /* 0x000fc800078e0006 */
[----:B--2---:R-:W-:-:S04]  /*0280*/  FADD R14, R14, R23 ;  /* 0x000000170e0e7221 */ /* 0x004fc80000000000 */
[----:B---3--:R-:W-:Y:S01]  /*0290*/  FADD R27, R14, -R19 ;  /* 0x800000130e1b7221 */ /* 0x008fe20000000000 */
[----:B------:R-:W-:-:S04]  /*02a0*/  IMAD.WIDE.U32 R22, R29, 0x4, R10 ;  /* 0x000000041d167825 */ /* 0x000fc800078e000a */
[----:B------:R1:W-:Y:S04]  /*02b0*/  STG.E desc[UR4][R20.64], R27 ;  /* 0x0000001b14007986 */ /* 0x0003e8000c101904 */
[----:B------:R-:W2:Y:S04]  /*02c0*/  LDG.E R14, desc[UR4][R4.64] ;  /* 0x00000004040e7981 */ /* 0x000ea8000c1e1900 */
[----:B0-----:R-:W2:Y:S04]  /*02d0*/  LDG.E R17, desc[UR4][R8.64+0x8] ;  /* 0x0000080408117981 */ /* 0x001ea8000c1e1900 */
[----:B------:R-:W3:Y:S01]  /*02e0*/  LDG.E R23, desc[UR4][R22.64] ;  /* 0x0000000416177981 */ /* 0x000ee2000c1e1900 */
[----:B------:R-:W-:-:S05]  /*02f0*/  IADD3 R24, PT, PT, R15, 0x3, RZ ;  /* 0x000000030f187810 */ /* 0x000fca0007ffe0ff */
[----:B------:R-:W-:-:S04]  /*0300*/  IMAD.WIDE.U32 R18, R24, 0x4, R10 ;  /* 0x0000000418127825 */ /* 0x000fc800078e000a */
[----:B--2---:R-:W-:Y:S01]  /*0310*/  FADD R14, R14, R17 ;  /* 0x000000110e0e7221 */ /* 0x004fe20000000000 */
[----:B------:R-:W-:-:S04]  /*0320*/  IMAD.WIDE.U32 R16, R29, 0x4, R6 ;  /* 0x000000041d107825 */ /* 0x000fc800078e0006 */
[----:B---3--:R-:W-:-:S05]  /*0330*/  FADD R25, R14, -R23 ;  /* 0x800000170e197221 */ /* 0x008fca0000000000 */
[----:B------:R0:W-:Y:S04]  /*0340*/  STG.E desc[UR4][R16.64], R25 ;  /* 0x0000001910007986 */ /* 0x0001e8000c101904 */
[----:B------:R-:W2:Y:S04]  /*0350*/  LDG.E R14, desc[UR4][R4.64] ;  /* 0x00000004040e7981 */ /* 0x000ea8000c1e1900 */
[----:B-1----:R-:W2:Y:S04]  /*0360*/  LDG.E R21, desc[UR4][R8.64+0xc] ;  /* 0x00000c0408157981 */ /* 0x002ea8000c1e1900 */
        /* <DEDUP_REMOVED lines=35> */
[----:B------:R-:W2:Y:S04]  /*05a0*/  LDG.E R16, desc[UR4][R4.64] ;  /* 0x0000000404107981 */ /* 0x000ea8000c1e1900 */
[----:B------:R-:W3:Y:S01]  /*05b0*/  LDG.E R11, desc[UR4][R10.64] ;  /* 0x000000040a0b7981 */ /* 0x000ee2000c1e1900 */
[----:B------:R-:W-:-:S04]  /*05c0*/  IADD3 R13, PT, PT, R13, 0x8, RZ ;  /* 0x000000080d0d7810 */ /* 0x000fc80007ffe0ff */
[----:B------:R-:W-:Y:S01]  /*05d0*/  ISETP.NE.AND P1, PT, R13, R2, PT ;  /* 0x000000020d00720c */ /* 0x000fe20003f25270 */
[----:B------:R-:W-:-:S04]  /*05e0*/  IMAD.WIDE.U32 R6, R25, 0x4, R6 ;  /* 0x0000000419067825 */ /* 0x000fc800078e0006 */
[----:B--2---:R-:W-:-:S04]  /*05f0*/  FADD R16, R16, R19 ;  /* 0x0000001310107221 */ /* 0x004fc80000000000 */
[----:B---3--:R-:W-:-:S05]  /*0600*/  FADD R19, R16, -R11 ;  /* 0x8000000b10137221 */ /* 0x008fca0000000000 */
[----:B------:R1:W-:Y:S01]  /*0610*/  STG.E desc[UR4][R6.64], R19 ;  /* 0x0000001306007986 */ /* 0x0003e2000c101904 */
[----:B------:R-:W-:Y:S05]  /*0620*/  @P1 BRA `(.L_x_67) ;  /* 0xfffffff800c41947 */ /* 0x000fea000383ffff */
.L_x_66:
[----:B------:R-:W-:Y:S05]  /*0630*/  @!P0 EXIT ;  /* 0x000000000000894d */ /* 0x000fea0003800000 */
[----:B------:R-:W-:Y:S02]  /*0640*/  ISETP.GE.U32.AND P0, PT, R12, 0x4, PT ;  /* 0x000000040c00780c */ /* 0x000fe40003f06070 */
[----:B------:R-:W-:-:S04]  /*0650*/  LOP3.LUT R22, R3, 0x3, RZ, 0xc0, !PT ;  /* 0x0000000303167812 */ /* 0x000fc800078ec0ff */
[----:B------:R-:W-:-:S07]  /*0660*/  ISETP.NE.AND P1, PT, R22, RZ, PT ;  /* 0x000000ff1600720c */ /* 0x000fce0003f25270 */
[----:B------:R-:W-:Y:S06]  /*0670*/  @!P0 BRA `(.L_x_68) ;  /* 0x0000000000a48947 */ /* 0x000fec0003800000 */
[----:B-1----:R-:W0:Y:S01]  /*0680*/  LDC.64 R6, c[0x0][0x390] ;  /* 0x0000e400ff067b82 */ /* 0x002e220000000a00 */
[----:B------:R-:W-:Y:S01]  /*0690*/  IMAD R13, R0, R3, R2 ;  /* 0x00000003000d7224 */ /* 0x000fe200078e0202 */
        /* <DEDUP_REMOVED lines=22> */
[----:B------:R-:W3:Y:S04]  /*0800*/  LDG.E R12, desc[UR4][R4.64] ;  /* 0x00000004040c7981 */ /* 0x000ee8000c1e1900 */
[----:B0-----:R-:W3:Y:S04]  /*0810*/  LDG.E R15, desc[UR4][R6.64+0x8] ;  /* 0x00000804060f7981 */ /* 0x001ee8000c1e1900 */
[----:B------:R-:W4:Y:S01]  /*0820*/  LDG.E R20, desc[UR4][R20.64] ;  /* 0x0000000414147981 */ /* 0x000f22000c1e1900 */
[----:B------:R-:W-:-:S05]  /*0830*/  IADD3 R23, PT, PT, R13, 0x3, RZ ;  /* 0x000000030d177810 */ /* 0x000fca0007ffe0ff */
[----:B------:R-:W-:-:S04]  /*0840*/  IMAD.WIDE.U32 R8, R23, 0x4, R8 ;  /* 0x0000000417087825 */ /* 0x000fc800078e0008 */
[----:B---3--:R-:W-:Y:S01]  /*0850*/  FADD R15, R12, R15 ;  /* 0x0000000f0c0f7221 */ /* 0x008fe20000000000 */
[----:B------:R-:W-:-:S04]  /*0860*/  IMAD.WIDE.U32 R12, R27, 0x4, R10 ;  /* 0x000000041b0c7825 */ /* 0x000fc800078e000a */
[----:B----4-:R-:W-:-:S05]  /*0870*/  FADD R15, R15, -R20 ;  /* 0x800000140f0f7221 */ /* 0x010fca0000000000 */
[----:B------:R2:W-:Y:S04]  /*0880*/  STG.E desc[UR4][R12.64], R15 ;  /* 0x0000000f0c007986 */ /* 0x0005e8000c101904 */
[----:B------:R-:W3:Y:S04]  /*0890*/  LDG.E R17, desc[UR4][R6.64+0xc] ;  /* 0x00000c0406117981 */ /* 0x000ee8000c1e1900 */
[----:B------:R-:W3:Y:S04]  /*08a0*/  LDG.E R14, desc[UR4][R4.64] ;  /* 0x00000004040e7981 */ /* 0x000ee8000c1e1900 */
[----:B------:R-:W4:Y:S01]  /*08b0*/  LDG.E R9, desc[UR4][R8.64] ;  /* 0x0000000408097981 */ /* 0x000f22000c1e1900 */
[----:B------:R-:W-:Y:S01]  /*08c0*/  IMAD.WIDE.U32 R10, R23, 0x4, R10 ;  /* 0x00000004170a7825 */ /* 0x000fe200078e000a */
[----:B------:R-:W-:-:S03]  /*08d0*/  IADD3 R2, PT, PT, R2, 0x4, RZ ;  /* 0x0000000402027810 */ /* 0x000fc60007ffe0ff */
[----:B---3--:R-:W-:-:S04]  /*08e0*/  FADD R14, R14, R17 ;  /* 0x000000110e0e7221 */ /* 0x008fc80000000000 */
[----:B----4-:R-:W-:-:S05]  /*08f0*/  FADD R17, R14, -R9 ;  /* 0x800000090e117221 */ /* 0x010fca0000000000 */
[----:B------:R2:W-:Y:S02]  /*0900*/  STG.E desc[UR4][R10.64], R17 ;  /* 0x000000110a007986 */ /* 0x0005e4000c101904 */
.L_x_68:
[----:B------:R-:W-:Y:S05]  /*0910*/  @!P1 EXIT ;  /* 0x000000000000994d */ /* 0x000fea0003800000 */
[----:B------:R-:W-:Y:S02]  /*0920*/  ISETP.NE.AND P0, PT, R22, 0x1, PT ;  /* 0x000000011600780c */ /* 0x000fe40003f05270 */
[----:B-1----:R-:W-:-:S04]  /*0930*/  LOP3.LUT R6, R3, 0x1, RZ, 0xc0, !PT ;  /* 0x0000000103067812 */ /* 0x002fc800078ec0ff */
[----:B------:R-:W-:-:S07]  /*0940*/  ISETP.NE.U32.AND P1, PT, R6, 0x1, PT ;  /* 0x000000010600780c */ /* 0x000fce0003f25070 */
[----:B------:R-:W-:Y:S06]  /*0950*/  @!P0 BRA `(.L_x_69) ;  /* 0x00000000005c8947 */ /* 0x000fec0003800000 */
[----:B------:R-:W0:Y:S01]  /*0960*/  LDC.64 R6, c[0x0][0x390] ;  /* 0x0000e400ff067b82 */ /* 0x000e220000000a00 */
[----:B--2---:R-:W-:Y:S01]  /*0970*/  IMAD R17, R0, R3, R2 ;  /* 0x0000000300117224 */ /* 0x004fe200078e0202 */
        /* <DEDUP_REMOVED lines=16> */
[----:B------:R-:W-:Y:S01]  /*0a80*/  IMAD.WIDE.U32 R10, R21, 0x4, R10 ;  /* 0x00000004150a7825 */ /* 0x000fe200078e000a */
[----:B------:R-:W-:-:S03]  /*0a90*/  IADD3 R2, PT, PT, R2, 0x2, RZ ;  /* 0x0000000202027810 */ /* 0x000fc60007ffe0ff */
[----:B--2---:R-:W-:-:S04]  /*0aa0*/  FADD R16, R16, R19 ;  /* 0x0000001310107221 */ /* 0x004fc80000000000 */
[----:B---3--:R-:W-:-:S05]  /*0ab0*/  FADD R13, R16, -R9 ;  /* 0x80000009100d7221 */ /* 0x008fca0000000000 */
[----:B------:R0:W-:Y:S02]  /*0ac0*/  STG.E desc[UR4][R10.64], R13 ;  /* 0x0000000d0a007986 */ /* 0x0001e4000c101904 */
.L_x_69:
[----:B------:R-:W-:Y:S05]  /*0ad0*/  @P1 EXIT ;  /* 0x000000000000194d */ /* 0x000fea0003800000 */
[----:B------:R-:W1:Y:S01]  /*0ae0*/  LDC.64 R6, c[0x0][0x390] ;  /* 0x0000e400ff067b82 */ /* 0x000e620000000a00 */
[----:B0-2---:R-:W-:Y:S01]  /*0af0*/  IMAD R11, R0, R3, R2 ;  /* 0x00000003000b7224 */ /* 0x005fe200078e0202 */
[----:B------:R-:W2:Y:S06]  /*0b00*/  LDG.E R4, desc[UR4][R4.64] ;  /* 0x0000000404047981 */ /* 0x000eac000c1e1900 */
[----:B------:R-:W0:Y:S01]  /*0b10*/  LDC.64 R8, c[0x0][0x398] ;  /* 0x0000e600ff087b82 */ /* 0x000e220000000a00 */
[----:B-1----:R-:W-:-:S06]  /*0b20*/  IMAD.WIDE.U32 R2, R2, 0x4, R6 ;  /* 0x0000000402027825 */ /* 0x002fcc00078e0006 */
[----:B------:R-:W2:Y:S01]  /*0b30*/  LDG.E R3, desc[UR4][R2.64] ;  /* 0x0000000402037981 */ /* 0x000ea2000c1e1900 */
[C---:B0-----:R-:W-:Y:S02]  /*0b40*/  IMAD.WIDE.U32 R6, R11.reuse, 0x4, R8 ;  /* 0x000000040b067825 */ /* 0x041fe400078e0008 */
[----:B------:R-:W0:Y:S04]  /*0b50*/  LDC.64 R8, c[0x0][0x3a0] ;  /* 0x0000e800ff087b82 */ /* 0x000e280000000a00 */
[----:B------:R-:W3:Y:S01]  /*0b60*/  LDG.E R7, desc[UR4][R6.64] ;  /* 0x0000000406077981 */ /* 0x000ee2000c1e1900 */
[----:B0-----:R-:W-:-:S04]  /*0b70*/  IMAD.WIDE.U32 R8, R11, 0x4, R8 ;  /* 0x000000040b087825 */ /* 0x001fc800078e0008 */
[----:B--2---:R-:W-:-:S04]  /*0b80*/  FADD R0, R4, R3 ;  /* 0x0000000304007221 */ /* 0x004fc80000000000 */
[----:B---3--:R-:W-:-:S05]  /*0b90*/  FADD R11, R0, -R7 ;  /* 0x80000007000b7221 */ /* 0x008fca0000000000 */
[----:B------:R-:W-:Y:S01]  /*0ba0*/  STG.E desc[UR4][R8.64], R11 ;  /* 0x0000000b08007986 */ /* 0x000fe2000c101904 */
[----:B------:R-:W-:Y:S05]  /*0bb0*/  EXIT ;  /* 0x000000000000794d */ /* 0x000fea0003800000 */
.L_x_70:
        /* <DEDUP_REMOVED lines=12> */
.L_x_85:


//--------------------- .text._Z14sq_euclid_normjjPKfPf --------------------------
	.section	.text._Z14sq_euclid_normjjPKfPf,"ax",@progbits
	.align	128
        .global         _Z14sq_euclid_normjjPKfPf
        .type           _Z14sq_euclid_normjjPKfPf,@function
        .size           _Z14sq_euclid_normjjPKfPf,(.L_x_86 - _Z14sq_euclid_normjjPKfPf)
        .other          _Z14sq_euclid_normjjPKfPf,@"STO_CUDA_ENTRY STV_DEFAULT"
_Z14sq_euclid_normjjPKfPf:
.text._Z14sq_euclid_normjjPKfPf:
        /* <DEDUP_REMOVED lines=10> */
[----:B------:R-:W1:Y:S01]  /*00a0*/  LDCU.64 UR4, c[0x0][0x358] ;  /* 0x00006b00ff0477ac */ /* 0x000e620008000a00 */
[----:B------:R-:W-:-:S04]  /*00b0*/  IADD3 R2, PT, PT, R3, -0x1, RZ ;  /* 0xffffffff03027810 */ /* 0x000fc80007ffe0ff */
[----:B------:R-:W-:Y:S02]  /*00c0*/  ISETP.GE.U32.AND P1, PT, R2, 0xf, PT ;  /* 0x0000000f0200780c */ /* 0x000fe40003f26070 */
[----:B------:R-:W-:Y:S01]  /*00d0*/  LOP3.LUT R9, R3, 0xf, RZ, 0xc0, !PT ;  /* 0x0000000f03097812 */ /* 0x000fe200078ec0ff */
[----:B------:R-:W-:-:S03]  /*00e0*/  HFMA2 R2, -RZ, RZ, 0, 0 ;  /* 0x00000000ff027431 */ /* 0x000fc600000001ff */
[----:B------:R-:W-:Y:S01]  /*00f0*/  ISETP.NE.AND P0, PT, R9, RZ, PT ;  /* 0x000000ff0900720c */ /* 0x000fe20003f05270 */
[----:B0-----:R-:W-:-:S05]  /*0100*/  IMAD.WIDE.U32 R4, R0, 0x4, R4 ;  /* 0x0000000400047825 */ /* 0x001fca00078e0004 */
[----:B-1----:R0:W5:Y:S01]  /*0110*/  LDG.E R13, desc[UR4][R4.64] ;  /* 0x00000004040d7981 */ /* 0x002162000c1e1900 */
[----:B------:R-:W-:Y:S06]  /*0120*/  @!P1 BRA `(.L_x_71) ;  /* 0x00000004005c9947 */ /* 0x000fec0003800000 */
[----:B------:R-:W1:Y:S01]  /*0130*/  LDC.64 R6, c[0x0][0x388] ;  /* 0x0000e200ff067b82 */ /* 0x000e620000000a00 */
[----:B------:R-:W-:Y:S01]  /*0140*/  LOP3.LUT R2, R3, 0xfffffff0, RZ, 0xc0, !PT ;  /* 0xfffffff003027812 */ /* 0x000fe200078ec0ff */
[----:B------:R-:W-:-:S03]  /*0150*/  IMAD R11, R0, R3, 0x7 ;  /* 0x00000007000b7424 */ /* 0x000fc600078e0203 */
[----:B------:R-:W-:-:S07]  /*0160*/  IADD3 R8, PT, PT, -R2, RZ, RZ ;  /* 0x000000ff02087210 */ /* 0x000fce0007ffe1ff */
.L_x_72:
[----:B------:R-:W-:-:S05]  /*0170*/  IADD3 R15, PT, PT, R11, -0x7, RZ ;  /* 0xfffffff90b0f7810 */ /* 0x000fca0007ffe0ff */
[----:B-1----:R-:W-:-:S06]  /*0180*/  IMAD.WIDE.U32 R14, R15, 0x4, R6 ;  /* 0x000000040f0e7825 */ /* 0x002fcc00078e0006 */
[----:B------:R-:W2:Y:S01]  /*0190*/  LDG.E R14, desc[UR4][R14.64] ;  /* 0x000000040e0e7981 */ /* 0x000ea2000c1e1900 */
[----:B------:R-:W-:Y:S01]  /*01a0*/  IADD3 R17, PT, PT, R11, -0x6, RZ ;  /* 0xfffffffa0b117810 */ /* 0x000fe20007ffe0ff */
[----:B--2-45:R-:W-:-:S04]  /*01b0*/  FFMA R19, R14, R14, R13 ;  /* 0x0000000e0e137223 */ /* 0x034fc8000000000d */
[----:B------:R-:W-:Y:S01]  /*01c0*/  IMAD.WIDE.U32 R12, R17, 0x4, R6 ;  /* 0x00000004110c7825 */ /* 0x000fe200078e0006 */
[----:B------:R1:W-:Y:S05]  /*01d0*/  STG.E desc[UR4][R4.64], R19 ;  /* 0x0000001304007986 */ /* 0x0003ea000c101904 */
[----:B------:R-:W2:Y:S01]  /*01e0*/  LDG.E R12, desc[UR4][R12.64] ;  /* 0x000000040c0c7981 */ /* 0x000ea2000c1e1900 */
[----:B------:R-:W-:-:S05]  /*01f0*/  IADD3 R17, PT, PT, R11, -0x5, RZ ;  /* 0xfffffffb0b117810 */ /* 0x000fca0007ffe0ff */
[----:B------:R-:W-:-:S04]  /*0200*/  IMAD.WIDE.U32 R16, R17, 0x4, R6 ;  /* 0x0000000411107825 */ /* 0x000fc800078e0006 */
[----:B--2---:R-:W-:-:S05]  /*0210*/  FFMA R21, R12, R12, R19 ;  /* 0x0000000c0c157223 */ /* 0x004fca0000000013 */
[----:B------:R2:W-:Y:S04]  /*0220*/  STG.E desc[UR4][R4.64], R21 ;  /* 0x0000001504007986 */ /* 0x0005e8000c101904 */
[----:B------:R-:W3:Y:S01]  /*0230*/  LDG.E R16, desc[UR4][R16.64] ;  /* 0x0000000410107981 */ /* 0x000ee2000c1e1900 */
[----:B------:R-:W-:-:S05]  /*0240*/  IADD3 R15, PT, PT, R11, -0x4, RZ ;  /* 0xfffffffc0b0f7810 */ /* 0x000fca0007ffe0ff */
[----:B------:R-:W-:-:S04]  /*0250*/  IMAD.WIDE.U32 R14, R15, 0x4, R6 ;  /* 0x000000040f0e7825 */ /* 0x000fc800078e0006 */
[----:B---3--:R-:W-:-:S05]  /*0260*/  FFMA R23, R16, R16, R21 ;  /* 0x0000001010177223 */ /* 0x008fca0000000015 */
[----:B------:R3:W-:Y:S04]  /*0270*/  STG.E desc[UR4][R4.64], R23 ;  /* 0x0000001704007986 */ /* 0x0007e8000c101904 */
[----:B------:R-:W1:Y:S01]  /*0280*/  LDG.E R14, desc[UR4][R14.64] ;  /* 0x000000040e0e7981 */ /* 0x000e62000c1e1900 */
[----:B------:R-:W-:-:S05]  /*0290*/  IADD3 R13, PT, PT, R11, -0x3, RZ ;  /* 0xfffffffd0b0d7810 */ /* 0x000fca0007ffe0ff */
[----:B------:R-:W-:-:S04]  /*02a0*/  IMAD.WIDE.U32 R12, R13, 0x4, R6 ;  /* 0x000000040d0c7825 */ /* 0x000fc800078e0006 */
[----:B-1----:R-:W-:-:S05]  /*02b0*/  FFMA R19, R14, R14, R23 ;  /* 0x0000000e0e137223 */ /* 0x002fca0000000017 */
[----:B------:R1:W-:Y:S04]  /*02c0*/  STG.E desc[UR4][R4.64], R19 ;  /* 0x0000001304007986 */ /* 0x0003e8000c101904 */
        /* <DEDUP_REMOVED lines=11> */
[----:B------:R-:W-:-:S04]  /*0380*/  IMAD.WIDE.U32 R12, R11, 0x4, R6 ;  /* 0x000000040b0c7825 */ /* 0x000fc800078e0006 */
[----:B-1----:R-:W-:-:S05]  /*0390*/  FFMA R19, R14, R14, R23 ;  /* 0x0000000e0e137223 */ /* 0x002fca0000000017 */
[----:B------:R1:W-:Y:S04]  /*03a0*/  STG.E desc[UR4][R4.64], R19 ;  /* 0x0000001304007986 */ /* 0x0003e8000c101904 */
[----:B------:R-:W2:Y:S01]  /*03b0*/  LDG.E R12, desc[UR4][R12.64] ;  /* 0x000000040c0c7981 */ /* 0x000ea2000c1e1900 */
[----:B------:R-:W-:-:S05]  /*03c0*/  IADD3 R25, PT, PT, R11, 0x1, RZ ;  /* 0x000000010b197810 */ /* 0x000fca0007ffe0ff */
[----:B------:R-:W-:-:S04]  /*03d0*/  IMAD.WIDE.U32 R16, R25, 0x4, R6 ;  /* 0x0000000419107825 */ /* 0x000fc800078e0006 */
[----:B--2---:R-:W-:-:S05]  /*03e0*/  FFMA R21, R12, R12, R19 ;  /* 0x0000000c0c157223 */ /* 0x004fca0000000013 */
[----:B------:R2:W-:Y:S04]  /*03f0*/  STG.E desc[UR4][R4.64], R21 ;  /* 0x0000001504007986 */ /* 0x0005e8000c101904 */
[----:B------:R-:W3:Y:S01]  /*0400*/  LDG.E R16, desc[UR4][R16.64] ;  /* 0x0000000410107981 */ /* 0x000ee2000c1e1900 */
[----:B------:R-:W-:-:S05]  /*0410*/  IADD3 R25, PT, PT, R11, 0x2, RZ ;  /* 0x000000020b197810 */ /* 0x000fca0007ffe0ff */
[----:B------:R-:W-:-:S04]  /*0420*/  IMAD.WIDE.U32 R14, R25, 0x4, R6 ;  /* 0x00000004190e7825 */ /* 0x000fc800078e0006 */
[----:B---3--:R-:W-:-:S05]  /*0430*/  FFMA R23, R16, R16, R21 ;  /* 0x0000001010177223 */ /* 0x008fca0000000015 */
[----:B------:R3:W-:Y:S04]  /*0440*/  STG.E desc[UR4][R4.64], R23 ;  /* 0x0000001704007986 */ /* 0x0007e8000c101904 */
[----:B------:R-:W1:Y:S01]  /*0450*/  LDG.E R14, desc[UR4][R14.64] ;  /* 0x000000040e0e7981 */ /* 0x000e62000c1e1900 */
[----:B------:R-:W-:-:S05]  /*0460*/  IADD3 R13, PT, PT, R11, 0x3, RZ ;  /* 0x000000030b0d7810 */ /* 0x000fca0007ffe0ff */
        /* <DEDUP_REMOVED lines=28> */
[----:B------:R-:W2:Y:S01]  /*0630*/  LDG.E R14, desc[UR4][R14.64] ;  /* 0x000000040e0e7981 */ /* 0x000ea2000c1e1900 */
[----:B------:R-:W-:Y:S02]  /*0640*/  IADD3 R8, PT, PT, R8, 0x10, RZ ;  /* 0x0000001008087810 */ /* 0x000fe40007ffe0ff */
[----:B------:R-:W-:Y:S02]  /*0650*/  IADD3 R11, PT, PT, R11, 0x10, RZ ;  /* 0x000000100b0b7810 */ /* 0x000fe40007ffe0ff */
[----:B------:R-:W-:Y:S01]  /*0660*/  ISETP.NE.AND P1, PT, R8, RZ, PT ;  /* 0x000000ff0800720c */ /* 0x000fe20003f25270 */
[----:B--2---:R-:W-:-:S05]  /*0670*/  FFMA R13, R14, R14, R23 ;  /* 0x0000000e0e0d7223 */ /* 0x004fca0000000017 */
[----:B------:R4:W-:Y:S07]  /*0680*/  STG.E desc[UR4][R4.64], R13 ;  /* 0x0000000d04007986 */ /* 0x0009ee000c101904 */
[----:B------:R-:W-:Y:S05]  /*0690*/  @P1 BRA `(.L_x_72) ;  /* 0xfffffff800b41947 */ /* 0x000fea000383ffff */
.L_x_71:
[----:B------:R-:W-:Y:S05]  /*06a0*/  @!P0 EXIT ;  /* 0x000000000000894d */ /* 0x000fea0003800000 */
[----:B------:R-:W-:Y:S02]  /*06b0*/  ISETP.GE.U32.AND P0, PT, R9, 0x8, PT ;  /* 0x000000080900780c */ /* 0x000fe40003f06070 */
[----:B------:R-:W-:-:S04]  /*06c0*/  LOP3.LUT R16, R3, 0x7, RZ, 0xc0, !PT ;  /* 0x0000000703107812 */ /* 0x000fc800078ec0ff */
[----:B------:R-:W-:-:S07]  /*06d0*/  ISETP.NE.AND P1, PT, R16, RZ, PT ;  /* 0x000000ff1000720c */ /* 0x000fce0003f25270 */
[----:B------:R-:W-:Y:S06]  /*06e0*/  @!P0 BRA `(.L_x_73) ;  /* 0x0000000000a88947 */ /* 0x000fec0003800000 */
[----:B------:R-:W1:Y:S01]  /*06f0*/  LDC.64 R6, c[0x0][0x388] ;  /* 0x0000e200ff067b82 */ /* 0x000e620000000a00 */
[----:B------:R-:W-:-:S04]  /*0700*/  IMAD R9, R0, R3, R2 ;  /* 0x0000000300097224 */ /* 0x000fc800078e0202 */
[----:B-1----:R-:W-:-:S06]  /*0710*/  IMAD.WIDE.U32 R10, R9, 0x4, R6 ;  /* 0x00000004090a7825 */ /* 0x002fcc00078e0006 */
[----:B------:R-:W2:Y:S01]  /*0720*/  LDG.E R10, desc[UR4][R10.64] ;  /* 0x000000040a0a7981 */ /* 0x000ea2000c1e1900 */
[----:B------:R-:W-:Y:S01]  /*0730*/  IADD3 R15, PT, PT, R9, 0x1, RZ ;  /* 0x00000001090f7810 */ /* 0x000fe20007ffe0ff */
[----:B--2--5:R-:W-:-:S04]  /*0740*/  FFMA R17, R10, R10, R13 ;  /* 0x0000000a0a117223 */ /* 0x024fc8000000000d */
[----:B----4-:R-:W-:Y:S01]  /*0750*/  IMAD.WIDE.U32 R12, R15, 0x4, R6 ;  /* 0x000000040f0c7825 */ /* 0x010fe200078e0006 */
[----:B------:R1:W-:Y:S05]  /*0760*/  STG.E desc[UR4][R4.64], R17 ;  /* 0x0000001104007986 */ /* 0x0003ea000c101904 */
        /* <DEDUP_REMOVED lines=26> */
[----:B------:R-:W-:-:S05]  /*0910*/  IADD3 R13, PT, PT, R9, 0x7, RZ ;  /* 0x00000007090d7810 */ /* 0x000fca0007ffe0ff */
[----:B------:R-:W-:-:S04]  /*0920*/  IMAD.WIDE.U32 R6, R13, 0x4, R6 ;  /* 0x000000040d067825 */ /* 0x000fc800078e0006 */
[----:B--2---:R-:W-:-:S05]  /*0930*/  FFMA R9, R10, R10, R21 ;  /* 0x0000000a0a097223 */ /* 0x004fca0000000015 */
[----:B------:R1:W-:Y:S04]  /*0940*/  STG.E desc[UR4][R4.64], R9 ;  /* 0x0000000904007986 */ /* 0x0003e8000c101904 */
[----:B------:R-:W2:Y:S01]  /*0950*/  LDG.E R6, desc[UR4][R6.64] ;  /* 0x0000000406067981 */ /* 0x000ea2000c1e1900 */
[----:B------:R-:W-:Y:S01]  /*0960*/  IADD3 R2, PT, PT, R2, 0x8, RZ ;  /* 0x0000000802027810 */ /* 0x000fe20007ffe0ff */
[----:B--2---:R-:W-:-:S05]  /*0970*/  FFMA R13, R6, R6, R9 ;  /* 0x00000006060d7223 */ /* 0x004fca0000000009 */
[----:B------:R1:W-:Y:S02]  /*0980*/  STG.E desc[UR4][R4.64], R13 ;  /* 0x0000000d04007986 */ /* 0x0003e4000c101904 */
.L_x_73:
[----:B------:R-:W-:Y:S05]  /*0990*/  @!P1 EXIT ;  /* 0x000000000000994d */ /* 0x000fea0003800000 */
[----:B------:R-:W-:Y:S02]  /*09a0*/  ISETP.GE.U32.AND P0, PT, R16, 0x4, PT ;  /* 0x000000041000780c */ /* 0x000fe40003f06070 */
[----:B------:R-:W-:-:S04]  /*09b0*/  LOP3.LUT R8, R3, 0x3, RZ, 0xc0, !PT ;  /* 0x0000000303087812 */ /* 0x000fc800078ec0ff */
[----:B------:R-:W-:-:S07]  /*09c0*/  ISETP.NE.AND P1, PT, R8, RZ, PT ;  /* 0x000000ff0800720c */ /* 0x000fce0003f25270 */
[----:B------:R-:W-:Y:S06]  /*09d0*/  @!P0 BRA `(.L_x_74) ;  /* 0x0000000000588947 */ /* 0x000fec0003800000 */
[----:B------:R-:W2:Y:S01]  /*09e0*/  LDC.64 R6, c[0x0][0x388] ;  /* 0x0000e200ff067b82 */ /* 0x000ea20000000a00 */
[----:B-1--4-:R-:W-:-:S04]  /*09f0*/  IMAD R19, R0, R3, R2 ;  /* 0x0000000300137224 */ /* 0x012fc800078e0202 */
[----:B--2---:R-:W-:-:S06]  /*0a00*/  IMAD.WIDE.U32 R10, R19, 0x4, R6 ;  /* 0x00000004130a7825 */ /* 0x004fcc00078e0006 */
[----:B------:R-:W2:Y:S01]  /*0a10*/  LDG.E R10, desc[UR4][R10.64] ;  /* 0x000000040a0a7981 */ /* 0x000ea2000c1e1900 */
[----:B------:R-:W-:Y:S01]  /*0a20*/  IADD3 R15, PT, PT, R19, 0x1, RZ ;  /* 0x00000001130f7810 */ /* 0x000fe20007ffe0ff */
[----:B--2--5:R-:W-:-:S04]  /*0a30*/  FFMA R9, R10, R10, R13 ;  /* 0x0000000a0a097223 */ /* 0x024fc8000000000d */
[----:B------:R-:W-:Y:S01]  /*0a40*/  IMAD.WIDE.U32 R12, R15, 0x4, R6 ;  /* 0x000000040f0c7825 */ /* 0x000fe200078e0006 */
[----:B------:R2:W-:Y:S05]  /*0a50*/  STG.E desc[UR4][R4.64], R9 ;  /* 0x0000000904007986 */ /* 0x0005ea000c101904 */
[----:B------:R-:W3:Y:S01]  /*0a60*/  LDG.E R12, desc[UR4][R12.64] ;  /* 0x000000040c0c7981 */ /* 0x000ee2000c1e1900 */
[----:B------:R-:W-:-:S05]  /*0a70*/  IADD3 R15, PT, PT, R19, 0x2, RZ ;  /* 0x00000002130f7810 */ /* 0x000fca0007ffe0ff */
[----:B------:R-:W-:-:S04]  /*0a80*/  IMAD.WIDE.U32 R14, R15, 0x4, R6 ;  /* 0x000000040f0e7825 */ /* 0x000fc800078e0006 */
[----:B---3--:R-:W-:-:S05]  /*0a90*/  FFMA R17, R12, R12, R9 ;  /* 0x0000000c0c117223 */ /* 0x008fca0000000009 */
[----:B------:R2:W-:Y:S04]  /*0aa0*/  STG.E desc[UR4][R4.64], R17 ;  /* 0x0000001104007986 */ /* 0x0005e8000c101904 */
[----:B------:R-:W3:Y:S01]  /*0ab0*/  LDG.E R14, desc[UR4][R14.64] ;  /* 0x000000040e0e7981 */ /* 0x000ee2000c1e1900 */
[----:B------:R-:W-:-:S05]  /*0ac0*/  IADD3 R19, PT, PT, R19, 0x3, RZ ;  /* 0x0000000313137810 */ /* 0x000fca0007ffe0ff */
[----:B------:R-:W-:-:S04]  /*0ad0*/  IMAD.WIDE.U32 R6, R19, 0x4, R6 ;  /* 0x0000000413067825 */ /* 0x000fc800078e0006 */
[----:B---3--:R-:W-:-:S05]  /*0ae0*/  FFMA R11, R14, R14, R17 ;  /* 0x0000000e0e0b7223 */ /* 0x008fca0000000011 */
[----:B------:R2:W-:Y:S04]  /*0af0*/  STG.E desc[UR4][R4.64], R11 ;  /* 0x0000000b04007986 */ /* 0x0005e8000c101904 */
[----:B------:R-:W3:Y:S01]  /*0b00*/  LDG.E R6, desc[UR4][R6.64] ;  /* 0x0000000406067981 */ /* 0x000ee2000c1e1900 */
[----:B------:R-:W-:Y:S01]  /*0b10*/  IADD3 R2, PT, PT, R2, 0x4, RZ ;  /* 0x0000000402027810 */ /* 0x000fe20007ffe0ff */
[----:B---3--:R-:W-:-:S05]  /*0b20*/  FFMA R13, R6, R6, R11 ;  /* 0x00000006060d7223 */ /* 0x008fca000000000b */
[----:B------:R2:W-:Y:S02]  /*0b30*/  STG.E desc[UR4][R4.64], R13 ;  /* 0x0000000d04007986 */ /* 0x0005e4000c101904 */
.L_x_74:
[----:B------:R-:W-:Y:S05]  /*0b40*/  @!P1 EXIT ;  /* 0x000000000000994d */ /* 0x000fea0003800000 */
[----:B------:R-:W3:Y:S01]  /*0b50*/  LDC.64 R6, c[0x0][0x388] ;  /* 0x0000e200ff067b82 */ /* 0x000ee20000000a00 */
[----:B-12---:R-:W-:Y:S01]  /*0b60*/  IMAD R9, R0, R3, R2 ;  /* 0x0000000300097224 */ /* 0x006fe200078e0202 */
[----:B------:R-:W-:-:S07]  /*0b70*/  IADD3 R8, PT, PT, -R8, RZ, RZ ;  /* 0x000000ff08087210 */ /* 0x000fce0007ffe1ff */
.L_x_75:
[----:B---3--:R-:W-:-:S06]  /*0b80*/  IMAD.WIDE.U32 R2, R9, 0x4, R6 ;  /* 0x0000000409027825 */ /* 0x008fcc00078e0006 */
[----:B------:R-:W4:Y:S01]  /*0b90*/  LDG.E R2, desc[UR4][R2.64] ;  /* 0x0000000402027981 */ /* 0x000f22000c1e1900 */
[----:B------:R-:W-:Y:S02]  /*0ba0*/  IADD3 R8, PT, PT, R8, 0x1, RZ ;  /* 0x0000000108087810 */ /* 0x000fe40007ffe0ff */
[----:B------:R-:W-:Y:S02]  /*0bb0*/  IADD3 R9, PT, PT, R9, 0x1, RZ ;  /* 0x0000000109097810 */ /* 0x000fe40007ffe0ff */
[----:B------:R-:W-:Y:S01]  /*0bc0*/  ISETP.NE.AND P0, PT, R8, RZ, PT ;  /* 0x000000ff0800720c */ /* 0x000fe20003f05270 */
[----:B-1--45:R-:W-:-:S05]  /*0bd0*/  FFMA R13, R2, R2, R13 ;  /* 0x00000002020d7223 */ /* 0x032fca000000000d */
[----:B------:R1:W-:Y:S07]  /*0be0*/  STG.E desc[UR4][R4.64], R13 ;  /* 0x0000000d04007986 */ /* 0x0003ee000c101904 */
[----:B------:R-:W-:Y:S05]  /*0bf0*/  @P0 BRA `(.L_x_75) ;  /* 0xfffffffc00e00947 */ /* 0x000fea000383ffff */
[----:B------:R-:W-:Y:S05]  /*0c00*/  EXIT ;  /* 0x000000000000794d */ /* 0x000fea0003800000 */
.L_x_76:
        /* <DEDUP_REMOVED lines=15> */
.L_x_86:


//--------------------- .nv.shared.reserved.0     --------------------------
	.section	.nv.shared.reserved.0,"aw",@nobits
	.weak		__nv_reservedSMEM_offset_0_alias
	.size		__nv_reservedSMEM_offset_0_alias, 0, 64
	.other		__nv_reservedSMEM_offset_0_alias,@"STO_CUDA_RESERVED_SHARED STV_DEFAULT"
__nv_reservedSMEM_offset_0_alias:
	.zero		0
	.zero		64


//--------------------- .nv.constant0._Z15fill_matrix_infPfiif --------------------------
	.section	.nv.constant0._Z15fill_matrix_infPfiif,"a",@progbits
	.sectionflags	@""
	.align	4
.nv.constant0._Z15fill_matrix_infPfiif:
	.zero		916


//--------------------- .nv.constant0._Z20softdtw_tiled_kernelPfS_S_jjf --------------------------
	.section	.nv.constant0._Z20softdtw_tiled_kernelPfS_S_jjf,"a",@progbits
	.sectionflags	@""
	.align	4
.nv.constant0._Z20softdtw_tiled_kernelPfS_S_jjf:
	.zero		932


//--------------------- .nv.constant0._Z25softdtw_grad_naive_kernelPfS_S_jjf --------------------------
	.section	.nv.constant0._Z25softdtw_grad_naive_kernelPfS_S_jjf,"a",@progbits
	.sectionflags	@""
	.align	4
.nv.constant0._Z25softdtw_grad_naive_kernelPfS_S_jjf:
	.zero		932


//--------------------- .nv.constant0._Z26softdtw_naive_kernel_multiPfS_S_jjjf --------------------------
	.section	.nv.constant0._Z26softdtw_naive_kernel_multiPfS_S_jjjf,"a",@progbits
	.sectionflags	@""
	.align	4
.nv.constant0._Z26softdtw_naive_kernel_multiPfS_S_jjjf:
	.zero		936


//--------------------- .nv.constant0._Z20softdtw_naive_kernelPfS_S_jjf --------------------------
	.section	.nv.constant0._Z20softdtw_naive_kernelPfS_S_jjf,"a",@progbits
	.sectionflags	@""
	.align	4
.nv.constant0._Z20softdtw_naive_kernelPfS_S_jjf:
	.zero		932


//--------------------- .nv.constant0._Z11euclid_distjjPKfS0_S0_Pf --------------------------
	.section	.nv.constant0._Z11euclid_distjjPKfS0_S0_Pf,"a",@progbits
	.sectionflags	@""
	.align	4
.nv.constant0._Z11euclid_distjjPKfS0_S0_Pf:
	.zero		936


//--------------------- .nv.constant0._Z14sq_euclid_normjjPKfPf --------------------------
	.section	.nv.constant0._Z14sq_euclid_normjjPKfPf,"a",@progbits
	.sectionflags	@""
	.align	4
.nv.constant0._Z14sq_euclid_normjjPKfPf:
	.zero		920


//--------------------- SYMBOLS --------------------------

	.type		.nv.reservedSmem.offset0,@object
	.size		.nv.reservedSmem.offset0,0x4
